def matmul_kernel(
    a_ptr,
    b_ptr,
    c_ptr,
    M,
    N,
    K,
    stride_am,
    stride_ak,
    stride_bk,
    stride_bn,
    stride_cm,
    stride_cn,
    BLOCK_M: tl.constexpr,
    BLOCK_N: tl.constexpr,
    BLOCK_K: tl.constexpr,
    GROUP_M: tl.constexpr,
):
    pid = tl.program_id(axis=0)
    num_pid_m = tl.cdiv(M, BLOCK_M)
    num_pid_n = tl.cdiv(N, BLOCK_N)
    num_pid_in_group = GROUP_M * num_pid_n
    group_id = pid // num_pid_in_group
    first_pid_m = group_id * GROUP_M
    group_size_m = min(num_pid_m - first_pid_m, GROUP_M)
    pid_m = first_pid_m + ((pid % num_pid_in_group) % group_size_m)
    pid_n = (pid % num_pid_in_group) // group_size_m

    offs_am = (pid_m * BLOCK_M + tl.arange(0, BLOCK_M)) % M
    offs_bn = (pid_n * BLOCK_N + tl.arange(0, BLOCK_N)) % N
    offs_k = tl.arange(0, BLOCK_K)
    a_ptrs = a_ptr + offs_am[:, None] * stride_am + offs_k[None, :] * stride_ak
    b_ptrs = b_ptr + offs_k[:, None] * stride_bk + offs_bn[None, :] * stride_bn

    acc = tl.zeros((BLOCK_M, BLOCK_N), dtype=tl.float32)
    for kk in range(0, tl.cdiv(K, BLOCK_K)):
        a = tl.load(a_ptrs, mask=offs_k[None, :] < K - kk * BLOCK_K, other=0.0)
        b = tl.load(b_ptrs, mask=offs_k[:, None] < K - kk * BLOCK_K, other=0.0)
        acc = tl.dot(a, b, acc)
        a_ptrs += BLOCK_K * stride_ak
        b_ptrs += BLOCK_K * stride_bk

    c = acc.to(c_ptr.dtype.element_ty)
    offs_cm = pid_m * BLOCK_M + tl.arange(0, BLOCK_M)
    offs_cn = pid_n * BLOCK_N + tl.arange(0, BLOCK_N)
    c_ptrs = c_ptr + offs_cm[:, None] * stride_cm + offs_cn[None, :] * stride_cn
    mask = (offs_cm[:, None] < M) & (offs_cn[None, :] < N)
    tl.store(c_ptrs, c, mask=mask)

# config = {"BLOCK_K": 32, "BLOCK_M": 256, "BLOCK_N": 64, "GROUP_M": 8, "arch": "sm_100", "dtype": "fp32", "num_ctas": 1, "num_stages": 6, "num_warps": 4}
# arch = sm_100


// ===== COMPILED SASS (sm_100a) =====

	.target	sm_100a

	.elftype	@"ET_EXEC"


//--------------------- .note.nv.tkinfo           --------------------------
	.section	.note.nv.tkinfo,"",@"SHT_NOTE"
	.sectionflags	@"SHF_NOTE_NV_TKINFO"
	.tkinfo
        /*0018*/ 	.word	0x00000081
        /*0030*/ 	.string	""
        /*0030*/ 	.string	"ptxas-blackwell"
        /*0030*/ 	.string	"Cuda compilation tools, release 12.9, V12.9.86"
        /*0030*/ 	.string	"Build cuda_12.9.r12.9/compiler.36037853_0"
        /*0030*/ 	.string	"-v  -suppress-debug-info  -lineinfo  -arch sm_100a "



//--------------------- .note.nv.cuver            --------------------------
	.section	.note.nv.cuver,"",@"SHT_NOTE"
	.sectionflags	@"SHF_NOTE_NV_CUVER"
        /*0018*/ 	.short	0x0001
        /*001a*/ 	.short	0x0064
        /*001c*/ 	.short	0x0001
        /*001e*/ 	.short	0x0000
        /*0020*/ 	.short	0x0001
        /*0022*/ 	.short	0x0000


//--------------------- .nv.info                  --------------------------
	.section	.nv.info,"",@"SHT_CUDA_INFO"
	.align	4


	//----- nvinfo : EIATTR_REGCOUNT
	.align		4
        /*0000*/ 	.byte	0x04, 0x2f
        /*0002*/ 	.short	(.L_4 - .L_3)
	.align		4
.L_3:
        /*0004*/ 	.word	index@(matmul_kernel)
        /*0008*/ 	.word	0x000000ff


	//----- nvinfo : EIATTR_FRAME_SIZE
	.align		4
.L_4:
        /*000c*/ 	.byte	0x04, 0x11
        /*000e*/ 	.short	(.L_6 - .L_5)
	.align		4
.L_5:
        /*0010*/ 	.word	index@($__internal_2_$__cuda_sm10x_tcgen05_guardrail_trap_unallocated_columns_being_dealloced)
        /*0014*/ 	.word	0x000000a0


	//----- nvinfo : EIATTR_FRAME_SIZE
	.align		4
.L_6:
        /*0018*/ 	.byte	0x04, 0x11
        /*001a*/ 	.short	(.L_8 - .L_7)
	.align		4
.L_7:
        /*001c*/ 	.word	index@($__internal_1_$__cuda_sm10x_tcgen05_guardrail_trap_phase_invalid_during_alloc)
        /*0020*/ 	.word	0x000000a0


	//----- nvinfo : EIATTR_FRAME_SIZE
	.align		4
.L_8:
        /*0024*/ 	.byte	0x04, 0x11
        /*0026*/ 	.short	(.L_10 - .L_9)
	.align		4
.L_9:
        /*0028*/ 	.word	index@($__internal_0_$__cuda_sm10x_tcgen05_guardrail_trap_col_being_dealloced_not_returned_by_alloc)
        /*002c*/ 	.word	0x000000a0


	//----- nvinfo : EIATTR_FRAME_SIZE
	.align		4
.L_10:
        /*0030*/ 	.byte	0x04, 0x11
        /*0032*/ 	.short	(.L_12 - .L_11)
	.align		4
.L_11:
        /*0034*/ 	.word	index@(matmul_kernel)
        /*0038*/ 	.word	0x000000a0


	//----- nvinfo : EIATTR_MIN_STACK_SIZE
	.align		4
.L_12:
        /*003c*/ 	.byte	0x04, 0x12
        /*003e*/ 	.short	(.L_14 - .L_13)
	.align		4
.L_13:
        /*0040*/ 	.word	index@(matmul_kernel)
        /*0044*/ 	.word	0x000000a0
.L_14:


//--------------------- .nv.info.matmul_kernel    --------------------------
	.section	.nv.info.matmul_kernel,"",@"SHT_CUDA_INFO"
	.sectionflags	@""
	.align	4


	//----- nvinfo : EIATTR_CUDA_API_VERSION
	.align		4
        /*0000*/ 	.byte	0x04, 0x37
        /*0002*/ 	.short	(.L_16 - .L_15)
.L_15:
        /*0004*/ 	.word	0x00000081


	//----- nvinfo : EIATTR_KPARAM_INFO
	.align		4
.L_16:
        /*0008*/ 	.byte	0x04, 0x17
        /*000a*/ 	.short	(.L_18 - .L_17)
.L_17:
        /*000c*/ 	.word	0x00000000
        /*0010*/ 	.short	0x000d
        /*0012*/ 	.short	0x0048
        /*0014*/ 	.byte	0x00, 0xf4, 0x21, 0x00


	//----- nvinfo : EIATTR_KPARAM_INFO
	.align		4
.L_18:
        /*0018*/ 	.byte	0x04, 0x17
        /*001a*/ 	.short	(.L_20 - .L_19)
.L_19:
        /*001c*/ 	.word	0x00000000
        /*0020*/ 	.short	0x000c
        /*0022*/ 	.short	0x0040
        /*0024*/ 	.byte	0x00, 0xf4, 0x21, 0x00


	//----- nvinfo : EIATTR_KPARAM_INFO
	.align		4
.L_20:
        /*0028*/ 	.byte	0x04, 0x17
        /*002a*/ 	.short	(.L_22 - .L_21)
.L_21:
        /*002c*/ 	.word	0x00000000
        /*0030*/ 	.short	0x000b
        /*0032*/ 	.short	0x0038
        /*0034*/ 	.byte	0x00, 0xf0, 0x11, 0x00


	//----- nvinfo : EIATTR_KPARAM_INFO
	.align		4
.L_22:
        /*0038*/ 	.byte	0x04, 0x17
        /*003a*/ 	.short	(.L_24 - .L_23)
.L_23:
        /*003c*/ 	.word	0x00000000
        /*0040*/ 	.short	0x000a
        /*0042*/ 	.short	0x0034
        /*0044*/ 	.byte	0x00, 0xf0, 0x11, 0x00


	//----- nvinfo : EIATTR_KPARAM_INFO
	.align		4
.L_24:
        /*0048*/ 	.byte	0x04, 0x17
        /*004a*/ 	.short	(.L_26 - .L_25)
.L_25:
        /*004c*/ 	.word	0x00000000
        /*0050*/ 	.short	0x0009
        /*0052*/ 	.short	0x0030
        /*0054*/ 	.byte	0x00, 0xf0, 0x11, 0x00


	//----- nvinfo : EIATTR_KPARAM_INFO
	.align		4
.L_26:
        /*0058*/ 	.byte	0x04, 0x17
        /*005a*/ 	.short	(.L_28 - .L_27)
.L_27:
        /*005c*/ 	.word	0x00000000
        /*0060*/ 	.short	0x0008
        /*0062*/ 	.short	0x002c
        /*0064*/ 	.byte	0x00, 0xf0, 0x11, 0x00


	//----- nvinfo : EIATTR_KPARAM_INFO
	.align		4
.L_28:
        /*0068*/ 	.byte	0x04, 0x17
        /*006a*/ 	.short	(.L_30 - .L_29)
.L_29:
        /*006c*/ 	.word	0x00000000
        /*0070*/ 	.short	0x0007
        /*0072*/ 	.short	0x0028
        /*0074*/ 	.byte	0x00, 0xf0, 0x11, 0x00


	//----- nvinfo : EIATTR_KPARAM_INFO
	.align		4
.L_30:
        /*0078*/ 	.byte	0x04, 0x17
        /*007a*/ 	.short	(.L_32 - .L_31)
.L_31:
        /*007c*/ 	.word	0x00000000
        /*0080*/ 	.short	0x0006
        /*0082*/ 	.short	0x0024
        /*0084*/ 	.byte	0x00, 0xf0, 0x11, 0x00


	//----- nvinfo : EIATTR_KPARAM_INFO
	.align		4
.L_32:
        /*0088*/ 	.byte	0x04, 0x17
        /*008a*/ 	.short	(.L_34 - .L_33)
.L_33:
        /*008c*/ 	.word	0x00000000
        /*0090*/ 	.short	0x0005
        /*0092*/ 	.short	0x0020
        /*0094*/ 	.byte	0x00, 0xf0, 0x11, 0x00


	//----- nvinfo : EIATTR_KPARAM_INFO
	.align		4
.L_34:
        /*0098*/ 	.byte	0x04, 0x17
        /*009a*/ 	.short	(.L_36 - .L_35)
.L_35:
        /*009c*/ 	.word	0x00000000
        /*00a0*/ 	.short	0x0004
        /*00a2*/ 	.short	0x001c
        /*00a4*/ 	.byte	0x00, 0xf0, 0x11, 0x00


	//----- nvinfo : EIATTR_KPARAM_INFO
	.align		4
.L_36:
        /*00a8*/ 	.byte	0x04, 0x17
        /*00aa*/ 	.short	(.L_38 - .L_37)
.L_37:
        /*00ac*/ 	.word	0x00000000
        /*00b0*/ 	.short	0x0003
        /*00b2*/ 	.short	0x0018
        /*00b4*/ 	.byte	0x00, 0xf0, 0x11, 0x00


	//----- nvinfo : EIATTR_KPARAM_INFO
	.align		4
.L_38:
        /*00b8*/ 	.byte	0x04, 0x17
        /*00ba*/ 	.short	(.L_40 - .L_39)
.L_39:
        /*00bc*/ 	.word	0x00000000
        /*00c0*/ 	.short	0x0002
        /*00c2*/ 	.short	0x0010
        /*00c4*/ 	.byte	0x00, 0xf4, 0x21, 0x00


	//----- nvinfo : EIATTR_KPARAM_INFO
	.align		4
.L_40:
        /*00c8*/ 	.byte	0x04, 0x17
        /*00ca*/ 	.short	(.L_42 - .L_41)
.L_41:
        /*00cc*/ 	.word	0x00000000
        /*00d0*/ 	.short	0x0001
        /*00d2*/ 	.short	0x0008
        /*00d4*/ 	.byte	0x00, 0xf4, 0x21, 0x00


	//----- nvinfo : EIATTR_KPARAM_INFO
	.align		4
.L_42:
        /*00d8*/ 	.byte	0x04, 0x17
        /*00da*/ 	.short	(.L_44 - .L_43)
.L_43:
        /*00dc*/ 	.word	0x00000000
        /*00e0*/ 	.short	0x0000
        /*00e2*/ 	.short	0x0000
        /*00e4*/ 	.byte	0x00, 0xf4, 0x21, 0x00


	//----- nvinfo : EIATTR_AT_ENTRY_FRAGMENTS
	.align		4
.L_44:
        /*00e8*/ 	.byte	0x04, 0x4f
        /*00ea*/ 	.short	(.L_46 - .L_45)


	//   ....[0]....
.L_45:
        /*00ec*/ 	.word	0x00000004


	//----- nvinfo : EIATTR_RESERVED_SMEM_USED
	.align		4
.L_46:
        /*00f0*/ 	.byte	0x01, 0x41
	.zero		2


	//----- nvinfo : EIATTR_SPARSE_MMA_MASK
	.align		4
        /*00f4*/ 	.byte	0x03, 0x50
        /*00f6*/ 	.short	0x0000


	//----- nvinfo : EIATTR_TCGEN05_1CTA_USED
	.align		4
        /*00f8*/ 	.byte	0x01, 0x51
	.zero		2


	//----- nvinfo : EIATTR_MAXREG_COUNT
	.align		4
        /*00fc*/ 	.byte	0x03, 0x1b
        /*00fe*/ 	.short	0x00ff


	//----- nvinfo : EIATTR_NUM_BARRIERS
	.align		4
        /*0100*/ 	.byte	0x02, 0x4c
        /*0102*/ 	.byte	0x01
	.zero		1


	//----- nvinfo : EIATTR_ANNOTATIONS
	.align		4
        /*0104*/ 	.byte	0x04, 0x55
        /*0106*/ 	.short	(.L_48 - .L_47)


	//   ....[0]....
.L_47:
        /*0108*/ 	.word	0x00000001
        /*010c*/ 	.byte	0x80, 0x18, 0x00, 0x00, 0x01, 0x00, 0x00, 0x00, 0xc0, 0x18, 0x00, 0x00, 0x01, 0x00, 0x00, 0x00
        /* <DEDUP_REMOVED lines=26> */
        /*02bc*/ 	.byte	0x40, 0x8e, 0x00, 0x00, 0x01, 0x00, 0x00, 0x00, 0xa0, 0xb0, 0x00, 0x00


	//----- nvinfo : EIATTR_INT_WARP_WIDE_INSTR_OFFSETS
	.align		4
.L_48:
        /*02c8*/ 	.byte	0x04, 0x31
        /*02ca*/ 	.short	(.L_50 - .L_49)


	//   ....[0]....
.L_49:
        /*02cc*/ 	.word	0x00001e10


	//   ....[1]....
        /*02d0*/ 	.word	0x00001e40


	//   ....[2]....
        /*02d4*/ 	.word	0x00001f40


	//   ....[3]....
        /*02d8*/ 	.word	0x0000f110


	//   ....[4]....
        /*02dc*/ 	.word	0x0000f160


	//----- nvinfo : EIATTR_COOP_GROUP_MASK_REGIDS
	.align		4
.L_50:
        /*02e0*/ 	.byte	0x04, 0x29
        /*02e2*/ 	.short	(.L_52 - .L_51)


	//   ....[0]....
.L_51:
        /*02e4*/ 	.word	0xffffffff


	//   ....[1]....
        /*02e8*/ 	.word	0xffffffff


	//   ....[2]....
        /*02ec*/ 	.word	0xffffffff


	//   ....[3]....
        /*02f0*/ 	.word	0xffffffff


	//----- nvinfo : EIATTR_COOP_GROUP_INSTR_OFFSETS
	.align		4
.L_52:
        /*02f4*/ 	.byte	0x04, 0x28
        /*02f6*/ 	.short	(.L_54 - .L_53)


	//   ....[0]....
.L_53:
        /*02f8*/ 	.word	0x00000070


	//   ....[1]....
        /*02fc*/ 	.word	0x00000330


	//   ....[2]....
        /*0300*/ 	.word	0x0000efa0


	//   ....[3]....
        /*0304*/ 	.word	0x0000f210


	//----- nvinfo : EIATTR_VRC_CTA_INIT_COUNT
	.align		4
.L_54:
        /*0308*/ 	.byte	0x02, 0x4a
        /*030a*/ 	.byte	0x80
	.zero		1


	//----- nvinfo : EIATTR_MBARRIER_INSTR_OFFSETS
	.align		4
        /*030c*/ 	.byte	0x04, 0x39
        /*030e*/ 	.short	(.L_56 - .L_55)


	//   ....[0]....
.L_55:
        /*0310*/ 	.word	0x00001ff0
        /*0314*/ 	.word	0x000000ff
        /*0318*/ 	.word	0x00000000
        /*031c*/ 	.short	0x0100
        /*031e*/ 	.byte	0x0c
	.zero		1


	//   ....[1]....
        /*0320*/ 	.word	0x00002080
        /*0324*/ 	.word	0x000000ff
        /*0328*/ 	.word	0x00034008
        /*032c*/ 	.short	0x0100
        /*032e*/ 	.byte	0x0a
	.zero		1


	//   ....[2]....
        /*0330*/ 	.word	0x0000a750
        /*0334*/ 	.word	0x000000ff
        /*0338*/ 	.word	0x00000000
        /*033c*/ 	.short	0x010a
        /*033e*/ 	.byte	0x0c
	.zero		1


	//   ....[3]....
        /*0340*/ 	.word	0x0000ca80
        /*0344*/ 	.word	0x000000ff
        /*0348*/ 	.word	0x00000000
        /*034c*/ 	.short	0x010a
        /*034e*/ 	.byte	0x0c
	.zero		1


	//   ....[4]....
        /*0350*/ 	.word	0x0000cbf0
        /*0354*/ 	.word	0x000000ff
        /*0358*/ 	.word	0x00034000
        /*035c*/ 	.short	0x0108
        /*035e*/ 	.byte	0x0a
	.zero		1


	//   ....[5]....
        /*0360*/ 	.word	0x0000cc80
        /*0364*/ 	.word	0x000000ff
        /*0368*/ 	.word	0x00034008
        /*036c*/ 	.short	0x0108
        /*036e*/ 	.byte	0x0a
	.zero		1


	//   ....[6]....
        /*0370*/ 	.word	0x0000f230
        /*0374*/ 	.word	0x000000ff
        /*0378*/ 	.word	0x00000000
        /*037c*/ 	.short	0x010a
        /*037e*/ 	.byte	0x0c
	.zero		1


	//   ....[7]....
        /*0380*/ 	.word	0x0000f260
        /*0384*/ 	.word	0x000000ff
        /*0388*/ 	.word	0x00000000
        /*038c*/ 	.short	0x010a
        /*038e*/ 	.byte	0x0c
	.zero		1


	//----- nvinfo : EIATTR_NUM_MBARRIERS
	.align		4
.L_56:
        /*0390*/ 	.byte	0x03, 0x38
        /*0392*/ 	.short	0x0002


	//----- nvinfo : EIATTR_EXIT_INSTR_OFFSETS
	.align		4
        /*0394*/ 	.byte	0x04, 0x1c
        /*0396*/ 	.short	(.L_58 - .L_57)


	//   ....[0]....
.L_57:
        /*0398*/ 	.word	0x0000f220


	//----- nvinfo : EIATTR_REQNTID
	.align		4
.L_58:
        /*039c*/ 	.byte	0x04, 0x10
        /*039e*/ 	.short	(.L_60 - .L_59)
.L_59:
        /*03a0*/ 	.word	0x00000080
        /*03a4*/ 	.word	0x00000001
        /*03a8*/ 	.word	0x00000001


	//----- nvinfo : EIATTR_CRS_STACK_SIZE
	.align		4
.L_60:
        /*03ac*/ 	.byte	0x04, 0x1e
        /*03ae*/ 	.short	(.L_62 - .L_61)
.L_61:
        /*03b0*/ 	.word	0x00000000


	//----- nvinfo : EIATTR_CBANK_PARAM_SIZE
	.align		4
.L_62:
        /*03b4*/ 	.byte	0x03, 0x19
        /*03b6*/ 	.short	0x0050


	//----- nvinfo : EIATTR_PARAM_CBANK
	.align		4
        /*03b8*/ 	.byte	0x04, 0x0a
        /*03ba*/ 	.short	(.L_64 - .L_63)
	.align		4
.L_63:
        /*03bc*/ 	.word	index@(.nv.constant0.matmul_kernel)
        /*03c0*/ 	.short	0x0380
        /*03c2*/ 	.short	0x0050


	//----- nvinfo : EIATTR_SW_WAR
	.align		4
.L_64:
        /*03c4*/ 	.byte	0x04, 0x36
        /*03c6*/ 	.short	(.L_66 - .L_65)
.L_65:
        /*03c8*/ 	.word	0x00000008
.L_66:


//--------------------- .nv.compat                --------------------------
	.section	.nv.compat,"",@"SHT_CUDA_COMPAT_INFO"
	.align	4
        /*0000*/ 	.byte	0x02, 0x02, 0x02, 0x00, 0x02, 0x05, 0x05, 0x00, 0x02, 0x03, 0x00, 0x00, 0x02, 0x06, 0x01, 0x00


//--------------------- .nv.callgraph             --------------------------
	.section	.nv.callgraph,"",@"SHT_CUDA_CALLGRAPH"
	.align	4
	.sectionentsize	8
	.align		4
        /*0000*/ 	.word	0x00000000
	.align		4
        /*0004*/ 	.word	0xffffffff
	.align		4
        /*0008*/ 	.word	0x00000000
	.align		4
        /*000c*/ 	.word	0xfffffffe
	.align		4
        /*0010*/ 	.word	0x00000000
	.align		4
        /*0014*/ 	.word	0xfffffffd
	.align		4
        /*0018*/ 	.word	0x00000000
	.align		4
        /*001c*/ 	.word	0xfffffffc


//--------------------- .text.matmul_kernel       --------------------------
	.section	.text.matmul_kernel,"ax",@progbits
	.align	128
        .global         matmul_kernel
        .type           matmul_kernel,@function
        .size           matmul_kernel,(.L_x_21 - matmul_kernel)
        .other          matmul_kernel,@"STO_CUDA_ENTRY STV_DEFAULT"
matmul_kernel:
.text.matmul_kernel:
[----:B------:R-:W1:Y:S01]  /*0000*/  LDC R1, c[0x0][0x37c] ;  /* 0x0000df00ff017b82 */ /* 0x000e620000000800 */
[----:B------:R-:W2:Y:S01]  /*0010*/  S2R R4, SR_TID.X ;  /* 0x0000000000047919 */ /* 0x000ea20000002100 */
[----:B-1----:R-:W-:Y:S01]  /*0020*/  VIADD R1, R1, 0xffffff60 ;  /* 0xffffff6001017836 */ /* 0x002fe20000000000 */
[----:B--2---:R-:W-:-:S13]  /*0030*/  ISETP.GE.U32.AND P0, PT, R4, 0x20, PT ;  /* 0x000000200400780c */ /* 0x004fda0003f06070 */
[----:B------:R-:W-:Y:S02]  /*0040*/  VOTEU.ANY UP0, P0 ;  /* 0x0000000000ff7886 */ /* 0x000fe40000000100 */
[----:B------:R-:W-:Y:S05]  /*0050*/  BRA.U UP0, `(.L_x_0) ;  /* 0x0000000100b87547 */ /* 0x000fea000b800000 */
[----:B------:R-:W1:Y:S01]  /*0060*/  S2UR UR6, SR_CgaCtaId ;  /* 0x00000000000679c3 */ /* 0x000e620000008800 */
[----:B------:R-:W-:Y:S01]  /*0070*/  NOP ;  /* 0x0000000000007918 */ /* 0x000fe20000000000 */
[----:B------:R-:W-:Y:S02]  /*0080*/  UMOV UR4, 0x40 ;  /* 0x0000004000047882 */ /* 0x000fe40000000000 */
[----:B-1----:R-:W-:-:S09]  /*0090*/  ULEA UR4, UR6, UR4, 0x18 ;  /* 0x0000000406047291 */ /* 0x002fd2000f8ec0ff */
[----:B------:R-:W1:Y:S01]  /*00a0*/  LDS.U8 R0, [UR4] ;  /* 0x00000004ff007984 */ /* 0x000e620008000000 */
[----:B------:R-:W-:Y:S02]  /*00b0*/  UMOV UR4, 0x400 ;  /* 0x0000040000047882 */ /* 0x000fe40000000000 */
[----:B------:R-:W-:Y:S01]  /*00c0*/  ULEA UR4, UR6, UR4, 0x18 ;  /* 0x0000000406047291 */ /* 0x000fe2000f8ec0ff */
[----:B-1----:R-:W-:-:S13]  /*00d0*/  ISETP.NE.AND P0, PT, R0, RZ, PT ;  /* 0x000000ff0000720c */ /* 0x002fda0003f05270 */
[----:B------:R-:W-:Y:S05]  /*00e0*/  @P0 BRA `(.L_x_1) ;  /* 0x00000000007c0947 */ /* 0x000fea0003800000 */
[----:B------:R-:W-:-:S13]  /*00f0*/  ELECT P0, URZ, PT ;  /* 0x0000000000ff782f */ /* 0x000fda0003800000 */
[----:B------:R-:W-:Y:S05]  /*0100*/  @!P0 BRA `(.L_x_2) ;  /* 0x0000000000848947 */ /* 0x000fea0003800000 */
[----:B------:R-:W-:Y:S01]  /*0110*/  UMOV UR5, 0x8 ;  /* 0x0000000800057882 */ /* 0x000fe20000000000 */
[----:B------:R-:W-:Y:S02]  /*0120*/  IMAD.MOV.U32 R6, RZ, RZ, 0x1 ;  /* 0x00000001ff067424 */ /* 0x000fe400078e00ff */
[----:B------:R-:W-:Y:S02]  /*0130*/  IMAD.MOV.U32 R5, RZ, RZ, 0xff ;  /* 0x000000ffff057424 */ /* 0x000fe400078e00ff */
[----:B------:R-:W-:Y:S04]  /*0140*/  DEPBAR.LE SB1, 0x36 ;  /* 0x00009d800000791a */ /* 0x000fe80000000000 */
[----:B------:R-:W1:Y:S02]  /*0150*/  UTCATOMSWS.FIND_AND_SET.ALIGN UP1, UR5, UR5 ;  /* 0x00000005000575e3 */ /* 0x000e640008020800 */
[----:B-1----:R-:W-:-:S04]  /*0160*/  PLOP3.LUT P0, PT, PT, PT, UP1, 0x80, 0x8 ;  /* 0x000000000008781c */ /* 0x002fc80003f0f018 */
[----:B------:R-:W-:-:S04]  /*0170*/  SEL R0, RZ, 0xffffffff, !P0 ;  /* 0xffffffffff007807 */ /* 0x000fc80004000000 */
[----:B------:R-:W-:Y:S01]  /*0180*/  ISETP.NE.AND P0, PT, R0, RZ, PT ;  /* 0x000000ff0000720c */ /* 0x000fe20003f05270 */
[----:B------:R-:W-:-:S12]  /*0190*/  IMAD.U32 R0, RZ, RZ, UR5 ;  /* 0x00000005ff007e24 */ /* 0x000fd8000f8e00ff */
[----:B------:R-:W-:Y:S05]  /*01a0*/  @P0 BRA `(.L_x_3) ;  /* 0x0000000000240947 */ /* 0x000fea0003800000 */
.L_x_4:
[----:B------:R-:W-:Y:S05]  /*01b0*/  NANOSLEEP 0x64 ;  /* 0x000000640000795d */ /* 0x000fea0003800000 */
[----:B------:R-:W-:-:S05]  /*01c0*/  UMOV UR5, 0x8 ;  /* 0x0000000800057882 */ /* 0x000fca0000000000 */
[----:B------:R-:W-:Y:S04]  /*01d0*/  DEPBAR.LE SB1, 0x36 ;  /* 0x00009d800000791a */ /* 0x000fe80000000000 */
[----:B------:R-:W1:Y:S02]  /*01e0*/  UTCATOMSWS.FIND_AND_SET.ALIGN UP1, UR5, UR5 ;  /* 0x00000005000575e3 */ /* 0x000e640008020800 */
[----:B-1----:R-:W-:-:S04]  /*01f0*/  PLOP3.LUT P0, PT, PT, PT, UP1, 0x80, 0x8 ;  /* 0x000000000008781c */ /* 0x002fc80003f0f018 */
[----:B------:R-:W-:-:S04]  /*0200*/  SEL R0, RZ, 0xffffffff, !P0 ;  /* 0xffffffffff007807 */ /* 0x000fc80004000000 */
[----:B------:R-:W-:Y:S02]  /*0210*/  ISETP.NE.AND P0, PT, R0, RZ, PT ;  /* 0x000000ff0000720c */ /* 0x000fe40003f05270 */
[----:B------:R-:W-:-:S11]  /*0220*/  MOV R0, UR5 ;  /* 0x0000000500007c02 */ /* 0x000fd60008000f00 */
[----:B------:R-:W-:Y:S05]  /*0230*/  @!P0 BRA `(.L_x_4) ;  /* 0xfffffffc00dc8947 */ /* 0x000fea000383ffff */
.L_x_3:
[C---:B------:R-:W-:Y:S01]  /*0240*/  VIADD R3, R0.reuse, 0x10 ;  /* 0x0000001000037836 */ /* 0x040fe20000000000 */
[----:B------:R-:W-:Y:S01]  /*0250*/  UMOV UR5, 0x50 ;  /* 0x0000005000057882 */ /* 0x000fe20000000000 */
[----:B------:R-:W-:Y:S01]  /*0260*/  SHF.L.U32 R2, R5, R0, RZ ;  /* 0x0000000005027219 */ /* 0x000fe200000006ff */
[----:B------:R-:W-:Y:S01]  /*0270*/  ULEA UR5, UR6, UR5, 0x18 ;  /* 0x0000000506057291 */ /* 0x000fe2000f8ec0ff */
[----:B------:R-:W-:Y:S01]  /*0280*/  IMAD.SHL.U32 R0, R0, 0x20, RZ ;  /* 0x0000002000007824 */ /* 0x000fe200078e00ff */
[----:B------:R-:W-:-:S04]  /*0290*/  SHF.L.U32 R3, R6, R3, RZ ;  /* 0x0000000306037219 */ /* 0x000fc800000006ff */
[----:B------:R-:W-:-:S05]  /*02a0*/  LOP3.LUT R2, R3, R2, RZ, 0xfc, !PT ;  /* 0x0000000203027212 */ /* 0x000fca00078efcff */
[----:B------:R1:W-:Y:S04]  /*02b0*/  ATOMS.OR RZ, [UR5], R2 ;  /* 0x00000002ffff798c */ /* 0x0003e8000b000005 */
[----:B------:R1:W-:Y:S01]  /*02c0*/  STS [UR4], R0 ;  /* 0x00000000ff007988 */ /* 0x0003e20008000804 */
[----:B------:R-:W-:Y:S05]  /*02d0*/  BRA `(.L_x_2) ;  /* 0x0000000000107947 */ /* 0x000fea0003800000 */
.L_x_1:
[----:B------:R-:W-:Y:S01]  /*02e0*/  IMAD.MOV.U32 R0, RZ, RZ, -0x1 ;  /* 0xffffffffff007424 */ /* 0x000fe200078e00ff */
[----:B------:R-:W-:-:S04]  /*02f0*/  MOV R2, 0x320 ;  /* 0x0000032000027802 */ /* 0x000fc80000000f00 */
[----:B------:R1:W-:Y:S03]  /*0300*/  STS [UR4], R0 ;  /* 0x00000000ff007988 */ /* 0x0003e60008000804 */
[----:B-1----:R-:W-:Y:S05]  /*0310*/  CALL.REL.NOINC `($__internal_1_$__cuda_sm10x_tcgen05_guardrail_trap_phase_invalid_during_alloc) ;  /* 0x000000ec00e87944 */ /* 0x002fea0003c00000 */
.L_x_2:
[----:B------:R-:W-:Y:S05]  /*0320*/  WARPSYNC.ALL ;  /* 0x0000000000007948 */ /* 0x000fea0003800000 */
[----:B------:R-:W-:Y:S01]  /*0330*/  NOP ;  /* 0x0000000000007918 */ /* 0x000fe20000000000 */
.L_x_0:
[----:B------:R-:W2:Y:S01]  /*0340*/  LDC.64 R6, c[0x0][0x398] ;  /* 0x0000e600ff067b82 */ /* 0x000ea20000000a00 */
[----:B------:R-:W3:Y:S01]  /*0350*/  S2R R8, SR_CTAID.X ;  /* 0x0000000000087919 */ /* 0x000ee20000002500 */
[----:B------:R-:W4:Y:S01]  /*0360*/  LDCU.128 UR20, c[0x0][0x380] ;  /* 0x00007000ff1477ac */ /* 0x000f220008000c00 */
[----:B------:R-:W-:Y:S01]  /*0370*/  LOP3.LUT R42, R4, 0x1f, RZ, 0xc0, !PT ;  /* 0x0000001f042a7812 */ /* 0x000fe200078ec0ff */
[----:B------:R-:W5:Y:S04]  /*0380*/  LDCU UR7, c[0x0][0x3b0] ;  /* 0x00007600ff0777ac */ /* 0x000f680008000800 */
[----:B------:R-:W1:Y:S01]  /*0390*/  S2UR UR5, SR_CgaCtaId ;  /* 0x00000000000579c3 */ /* 0x000e620000008800 */
[----:B------:R-:W-:Y:S01]  /*03a0*/  UMOV UR10, 0x400 ;  /* 0x00000400000a7882 */ /* 0x000fe20000000000 */
[----:B------:R-:W1:Y:S01]  /*03b0*/  LDCU UR6, c[0x0][0x3a4] ;  /* 0x00007480ff0677ac */ /* 0x000e620008000800 */
[----:B------:R-:W1:Y:S05]  /*03c0*/  LDCU.64 UR18, c[0x0][0x358] ;  /* 0x00006b00ff1277ac */ /* 0x000e6a0008000a00 */
[----:B------:R-:W3:Y:S01]  /*03d0*/  LDC R217, c[0x0][0x3a0] ;  /* 0x0000e800ffd97b82 */ /* 0x000ee20000000800 */
[----:B-12---:R-:W-:Y:S01]  /*03e0*/  VIADD R0, R7, 0x3f ;  /* 0x0000003f07007836 */ /* 0x006fe20000000000 */
[----:B------:R-:W-:-:S06]  /*03f0*/  IABS R32, R7 ;  /* 0x0000000700207213 */ /* 0x000fcc0000000000 */
[----:B------:R-:W1:Y:S01]  /*0400*/  LDC.64 R132, c[0x0][0x3a8] ;  /* 0x0000ea00ff847b82 */ /* 0x000e620000000a00 */
[----:B------:R-:W-:Y:S02]  /*0410*/  IABS R25, R6 ;  /* 0x0000000600197213 */ /* 0x000fe40000000000 */
[----:B------:R-:W-:Y:S01]  /*0420*/  SHF.R.S32.HI R3, RZ, 0x1f, R0 ;  /* 0x0000001fff037819 */ /* 0x000fe20000011400 */
[----:B------:R-:W-:-:S03]  /*0430*/  ULEA UR10, UR5, UR10, 0x18 ;  /* 0x0000000a050a7291 */ /* 0x000fc6000f8ec0ff */
[----:B------:R-:W-:Y:S01]  /*0440*/  LEA.HI R3, R3, R0, RZ, 0x6 ;  /* 0x0000000003037211 */ /* 0x000fe200078f30ff */
[----:B------:R-:W-:Y:S01]  /*0450*/  BAR.SYNC.DEFER_BLOCKING 0x0 ;  /* 0x0000000000007b1d */ /* 0x000fe20000010000 */
[----:B---3--:R-:W-:Y:S02]  /*0460*/  IABS R12, R8 ;  /* 0x00000008000c7213 */ /* 0x008fe40000000000 */
[----:B------:R-:W-:-:S04]  /*0470*/  SHF.R.S32.HI R3, RZ, 0x6, R3 ;  /* 0x00000006ff037819 */ /* 0x000fc80000011403 */
[----:B------:R-:W-:-:S04]  /*0480*/  SHF.L.U32 R5, R3, 0x3, RZ ;  /* 0x0000000303057819 */ /* 0x000fc800000006ff */
[-C--:B------:R-:W-:Y:S02]  /*0490*/  IABS R9, R5.reuse ;  /* 0x0000000500097213 */ /* 0x080fe40000000000 */
[----:B------:R-:W-:Y:S02]  /*04a0*/  IABS R13, R5 ;  /* 0x00000005000d7213 */ /* 0x000fe40000000000 */
[----:B------:R-:W2:Y:S01]  /*04b0*/  I2F.RP R0, R9 ;  /* 0x0000000900007306 */ /* 0x000ea20000209400 */
[----:B-1----:R-:W-:Y:S01]  /*04c0*/  IMAD R215, R42, R133, RZ ;  /* 0x000000852ad77224 */ /* 0x002fe200078e02ff */
[----:B------:R-:W1:Y:S06]  /*04d0*/  LDS R41, [UR10] ;  /* 0x0000000aff297984 */ /* 0x000e6c0008000800 */
[----:B--2---:R-:W2:Y:S02]  /*04e0*/  MUFU.RCP R0, R0 ;  /* 0x0000000000007308 */ /* 0x004ea40000001000 */
[----:B--2---:R-:W-:Y:S01]  /*04f0*/  VIADD R2, R0, 0xffffffe ;  /* 0x0ffffffe00027836 */ /* 0x004fe20000000000 */
[----:B------:R-:W-:-:S05]  /*0500*/  IADD3 R0, PT, PT, RZ, -R13, RZ ;  /* 0x8000000dff007210 */ /* 0x000fca0007ffe0ff */
[----:B------:R2:W3:Y:S02]  /*0510*/  F2I.FTZ.U32.TRUNC.NTZ R3, R2 ;  /* 0x0000000200037305 */ /* 0x0004e4000021f000 */
[----:B--2---:R-:W-:Y:S01]  /*0520*/  IMAD.MOV.U32 R2, RZ, RZ, RZ ;  /* 0x000000ffff027224 */ /* 0x004fe200078e00ff */
[----:B-1----:R-:W-:Y:S01]  /*0530*/  R2UR UR15, R41 ;  /* 0x00000000290f72ca */ /* 0x002fe200000e0000 */
[----:B---3--:R-:W-:-:S04]  /*0540*/  IMAD.MOV R10, RZ, RZ, -R3 ;  /* 0x000000ffff0a7224 */ /* 0x008fc800078e0a03 */
[----:B------:R-:W-:Y:S02]  /*0550*/  IMAD R11, R10, R9, RZ ;  /* 0x000000090a0b7224 */ /* 0x000fe400078e02ff */
[----:B------:R-:W-:Y:S02]  /*0560*/  IMAD.MOV.U32 R10, RZ, RZ, R12 ;  /* 0x000000ffff0a7224 */ /* 0x000fe400078e000c */
[----:B------:R-:W-:-:S06]  /*0570*/  IMAD.HI.U32 R3, R3, R11, R2 ;  /* 0x0000000b03037227 */ /* 0x000fcc00078e0002 */
[----:B------:R-:W-:-:S04]  /*0580*/  IMAD.HI.U32 R3, R3, R10, RZ ;  /* 0x0000000a03037227 */ /* 0x000fc800078e00ff */
[----:B------:R-:W-:Y:S01]  /*0590*/  IMAD R0, R3, R0, R10 ;  /* 0x0000000003007224 */ /* 0x000fe200078e020a */
[----:B------:R-:W-:Y:S04]  /*05a0*/  BAR.SYNC.DEFER_BLOCKING 0x0 ;  /* 0x0000000000007b1d */ /* 0x000fe80000010000 */
[----:B------:R-:W-:-:S13]  /*05b0*/  ISETP.GT.U32.AND P1, PT, R9, R0, PT ;  /* 0x000000000900720c */ /* 0x000fda0003f24070 */
[----:B------:R-:W-:Y:S02]  /*05c0*/  @!P1 IMAD.IADD R0, R0, 0x1, -R9 ;  /* 0x0000000100009824 */ /* 0x000fe400078e0a09 */
[----:B------:R-:W-:Y:S01]  /*05d0*/  @!P1 VIADD R3, R3, 0x1 ;  /* 0x0000000103039836 */ /* 0x000fe20000000000 */
[----:B------:R-:W-:Y:S02]  /*05e0*/  ISETP.NE.AND P1, PT, R5, RZ, PT ;  /* 0x000000ff0500720c */ /* 0x000fe40003f25270 */
[----:B------:R-:W-:Y:S02]  /*05f0*/  ISETP.GE.U32.AND P0, PT, R0, R9, PT ;  /* 0x000000090000720c */ /* 0x000fe40003f06070 */
[----:B------:R-:W-:-:S04]  /*0600*/  LOP3.LUT R0, R8, R5, RZ, 0x3c, !PT ;  /* 0x0000000508007212 */ /* 0x000fc800078e3cff */
[----:B------:R-:W-:Y:S02]  /*0610*/  ISETP.GE.AND P2, PT, R0, RZ, PT ;  /* 0x000000ff0000720c */ /* 0x000fe40003f46270 */
[----:B------:R-:W-:-:S05]  /*0620*/  IADD3 R0, PT, PT, R6, 0xff, RZ ;  /* 0x000000ff06007810 */ /* 0x000fca0007ffe0ff */
[----:B------:R-:W-:-:S04]  /*0630*/  @P0 VIADD R3, R3, 0x1 ;  /* 0x0000000103030836 */ /* 0x000fc80000000000 */
[----:B------:R-:W-:Y:S01]  /*0640*/  IMAD.MOV.U32 R2, RZ, RZ, R3 ;  /* 0x000000ffff027224 */ /* 0x000fe200078e0003 */
[----:B------:R-:W-:-:S03]  /*0650*/  SHF.R.S32.HI R3, RZ, 0x1f, R0 ;  /* 0x0000001fff037819 */ /* 0x000fc60000011400 */
[----:B------:R-:W-:Y:S01]  /*0660*/  @!P2 IMAD.MOV R2, RZ, RZ, -R2 ;  /* 0x000000ffff02a224 */ /* 0x000fe200078e0a02 */
[----:B------:R-:W-:Y:S02]  /*0670*/  @!P1 LOP3.LUT R2, RZ, R5, RZ, 0x33, !PT ;  /* 0x00000005ff029212 */ /* 0x000fe400078e33ff */
[----:B------:R-:W-:-:S03]  /*0680*/  LEA.HI R3, R3, R0, RZ, 0x8 ;  /* 0x0000000003037211 */ /* 0x000fc600078f40ff */
[----:B------:R-:W-:Y:S02]  /*0690*/  IMAD.SHL.U32 R14, R2, 0x8, RZ ;  /* 0x00000008020e7824 */ /* 0x000fe400078e00ff */
[----:B------:R-:W-:-:S03]  /*06a0*/  IMAD.MOV R2, RZ, RZ, -R2 ;  /* 0x000000ffff027224 */ /* 0x000fc600078e0a02 */
[----:B------:R-:W-:Y:S01]  /*06b0*/  LEA.HI.SX32 R3, R3, -R14, 0x18 ;  /* 0x8000000e03037211 */ /* 0x000fe200078fc2ff */
[----:B------:R-:W-:Y:S02]  /*06c0*/  IMAD R13, R5, R2, R8 ;  /* 0x00000002050d7224 */ /* 0x000fe400078e0208 */
[----:B------:R-:W-:Y:S01]  /*06d0*/  IMAD.MOV.U32 R2, RZ, RZ, RZ ;  /* 0x000000ffff027224 */ /* 0x000fe200078e00ff */
[----:B------:R-:W-:Y:S02]  /*06e0*/  VIMNMX R16, PT, PT, R3, 0x8, PT ;  /* 0x0000000803107848 */ /* 0x000fe40003fe0100 */
[----:B------:R-:W-:Y:S02]  /*06f0*/  IABS R8, R13 ;  /* 0x0000000d00087213 */ /* 0x000fe40000000000 */
[----:B------:R-:W-:-:S04]  /*0700*/  IABS R9, R16 ;  /* 0x0000001000097213 */ /* 0x000fc80000000000 */
[----:B------:R-:W1:Y:S08]  /*0710*/  I2F.RP R0, R9 ;  /* 0x0000000900007306 */ /* 0x000e700000209400 */
[----:B-1----:R-:W1:Y:S02]  /*0720*/  MUFU.RCP R0, R0 ;  /* 0x0000000000007308 */ /* 0x002e640000001000 */
[----:B-1----:R-:W-:-:S06]  /*0730*/  VIADD R3, R0, 0xffffffe ;  /* 0x0ffffffe00037836 */ /* 0x002fcc0000000000 */
[----:B------:R-:W1:Y:S02]  /*0740*/  F2I.FTZ.U32.TRUNC.NTZ R3, R3 ;  /* 0x0000000300037305 */ /* 0x000e64000021f000 */
[----:B-1----:R-:W-:-:S05]  /*0750*/  IADD3 R10, PT, PT, RZ, -R3, RZ ;  /* 0x80000003ff0a7210 */ /* 0x002fca0007ffe0ff */
[----:B------:R-:W-:Y:S01]  /*0760*/  IMAD R5, R10, R9, RZ ;  /* 0x000000090a057224 */ /* 0x000fe200078e02ff */
[----:B------:R-:W-:-:S03]  /*0770*/  IABS R10, R16 ;  /* 0x00000010000a7213 */ /* 0x000fc60000000000 */
[----:B------:R-:W-:Y:S02]  /*0780*/  IMAD.HI.U32 R2, R3, R5, R2 ;  /* 0x0000000503027227 */ /* 0x000fe400078e0002 */
[----:B------:R-:W1:Y:S02]  /*0790*/  I2F.RP R5, R32 ;  /* 0x0000002000057306 */ /* 0x000e640000209400 */
[----:B------:R-:W-:Y:S02]  /*07a0*/  IMAD.MOV.U32 R3, RZ, RZ, R8 ;  /* 0x000000ffff037224 */ /* 0x000fe400078e0008 */
[----:B------:R-:W-:Y:S02]  /*07b0*/  IMAD.MOV R0, RZ, RZ, -R10 ;  /* 0x000000ffff007224 */ /* 0x000fe400078e0a0a */
[----:B------:R-:W-:-:S04]  /*07c0*/  IMAD.HI.U32 R2, R2, R3, RZ ;  /* 0x0000000302027227 */ /* 0x000fc800078e00ff */
[----:B------:R-:W-:Y:S02]  /*07d0*/  IMAD R0, R2, R0, R3 ;  /* 0x0000000002007224 */ /* 0x000fe400078e0203 */
[----:B------:R-:W2:Y:S03]  /*07e0*/  I2F.RP R3, R25 ;  /* 0x0000001900037306 */ /* 0x000ea60000209400 */
[----:B------:R-:W-:-:S05]  /*07f0*/  ISETP.GT.U32.AND P1, PT, R9, R0, PT ;  /* 0x000000000900720c */ /* 0x000fca0003f24070 */
[----:B-1----:R-:W1:Y:S08]  /*0800*/  MUFU.RCP R5, R5 ;  /* 0x0000000500057308 */ /* 0x002e700000001000 */
[----:B------:R-:W-:Y:S01]  /*0810*/  @!P1 IMAD.IADD R0, R0, 0x1, -R9 ;  /* 0x0000000100009824 */ /* 0x000fe200078e0a09 */
[----:B--2---:R-:W2:Y:S01]  /*0820*/  MUFU.RCP R3, R3 ;  /* 0x0000000300037308 */ /* 0x004ea20000001000 */
[----:B------:R-:W-:Y:S01]  /*0830*/  @!P1 VIADD R2, R2, 0x1 ;  /* 0x0000000102029836 */ /* 0x000fe20000000000 */
[----:B------:R-:W-:-:S02]  /*0840*/  ISETP.NE.AND P1, PT, R16, RZ, PT ;  /* 0x000000ff1000720c */ /* 0x000fc40003f25270 */
[----:B------:R-:W-:Y:S02]  /*0850*/  ISETP.GE.U32.AND P0, PT, R0, R9, PT ;  /* 0x000000090000720c */ /* 0x000fe40003f06070 */
[----:B------:R-:W-:Y:S02]  /*0860*/  LOP3.LUT R0, R13, R16, RZ, 0x3c, !PT ;  /* 0x000000100d007212 */ /* 0x000fe400078e3cff */
[----:B-1----:R-:W-:Y:S02]  /*0870*/  IADD3 R8, PT, PT, R5, 0xffffffe, RZ ;  /* 0x0ffffffe05087810 */ /* 0x002fe40007ffe0ff */
[----:B------:R-:W-:Y:S02]  /*0880*/  ISETP.GE.AND P2, PT, R0, RZ, PT ;  /* 0x000000ff0000720c */ /* 0x000fe40003f46270 */
[----:B------:R1:W3:Y:S01]  /*0890*/  F2I.FTZ.U32.TRUNC.NTZ R9, R8 ;  /* 0x0000000800097305 */ /* 0x0002e2000021f000 */
[----:B------:R-:W-:-:S04]  /*08a0*/  SHF.R.U32.HI R5, RZ, 0x5, R4 ;  /* 0x00000005ff057819 */ /* 0x000fc80000011604 */
[----:B------:R-:W-:Y:S01]  /*08b0*/  @P0 VIADD R2, R2, 0x1 ;  /* 0x0000000102020836 */ /* 0x000fe20000000000 */
[----:B------:R-:W-:Y:S01]  /*08c0*/  SGXT.U32 R5, R5, 0x2 ;  /* 0x000000020505781a */ /* 0x000fe20000000000 */
[----:B--2---:R-:W-:Y:S02]  /*08d0*/  VIADD R3, R3, 0xffffffe ;  /* 0x0ffffffe03037836 */ /* 0x004fe40000000000 */
[----:B-1----:R-:W-:Y:S02]  /*08e0*/  IMAD.MOV.U32 R8, RZ, RZ, RZ ;  /* 0x000000ffff087224 */ /* 0x002fe400078e00ff */
[----:B------:R-:W-:Y:S01]  /*08f0*/  @!P2 IMAD.MOV R2, RZ, RZ, -R2 ;  /* 0x000000ffff02a224 */ /* 0x000fe200078e0a02 */
[----:B------:R-:W-:Y:S01]  /*0900*/  @!P1 LOP3.LUT R2, RZ, R16, RZ, 0x33, !PT ;  /* 0x00000010ff029212 */ /* 0x000fe200078e33ff */
[----:B------:R-:W1:Y:S01]  /*0910*/  F2I.FTZ.U32.TRUNC.NTZ R3, R3 ;  /* 0x0000000300037305 */ /* 0x000e62000021f000 */
[----:B---3--:R-:W-:-:S03]  /*0920*/  IADD3 R11, PT, PT, RZ, -R9, RZ ;  /* 0x80000009ff0b7210 */ /* 0x008fc60007ffe0ff */
[----:B------:R-:W-:-:S05]  /*0930*/  IMAD.SHL.U32 R0, R2, 0x40, RZ ;  /* 0x0000004002007824 */ /* 0x000fca00078e00ff */
[----:B------:R-:W-:Y:S01]  /*0940*/  LOP3.LUT R10, R0, R5, RZ, 0xfc, !PT ;  /* 0x00000005000a7212 */ /* 0x000fe200078efcff */
[----:B------:R-:W-:Y:S01]  /*0950*/  IMAD R5, R11, R32, RZ ;  /* 0x000000200b057224 */ /* 0x000fe200078e02ff */
[----:B------:R-:W-:Y:S02]  /*0960*/  SHF.R.U32.HI R11, RZ, 0x5, R4 ;  /* 0x00000005ff0b7819 */ /* 0x000fe40000011604 */
[C---:B------:R-:W-:Y:S01]  /*0970*/  LOP3.LUT R17, R10.reuse, 0x3c, RZ, 0xfc, !PT ;  /* 0x0000003c0a117812 */ /* 0x040fe200078efcff */
[----:B------:R-:W-:Y:S01]  /*0980*/  IMAD.HI.U32 R9, R9, R5, R8 ;  /* 0x0000000509097227 */ /* 0x000fe200078e0008 */
[----:B------:R-:W-:Y:S02]  /*0990*/  R2UR UR8, R11 ;  /* 0x000000000b0872ca */ /* 0x000fe400000e0000 */
[----:B------:R-:W-:Y:S01]  /*09a0*/  IABS R23, R17 ;  /* 0x0000001100177213 */ /* 0x000fe20000000000 */
[----:B-1----:R-:W-:Y:S01]  /*09b0*/  IMAD.MOV R8, RZ, RZ, -R3 ;  /* 0x000000ffff087224 */ /* 0x002fe200078e0a03 */
[----:B------:R-:W-:Y:S01]  /*09c0*/  IABS R12, R10 ;  /* 0x0000000a000c7213 */ /* 0x000fe20000000000 */
[----:B------:R-:W-:Y:S01]  /*09d0*/  IMAD.MOV R5, RZ, RZ, -R2 ;  /* 0x000000ffff057224 */ /* 0x000fe200078e0a02 */
[----:B------:R-:W-:Y:S01]  /*09e0*/  LOP3.LUT R30, R10, 0x14, RZ, 0xfc, !PT ;  /* 0x000000140a1e7812 */ /* 0x000fe200078efcff */
[----:B------:R-:W-:Y:S01]  /*09f0*/  IMAD.HI.U32 R11, R9, R23, RZ ;  /* 0x00000017090b7227 */ /* 0x000fe200078e00ff */
[----:B------:R-:W-:-:S02]  /*0a00*/  MOV R2, R8 ;  /* 0x0000000800027202 */ /* 0x000fc40000000f00 */
[----:B------:R-:W-:Y:S01]  /*0a10*/  IABS R20, R30 ;  /* 0x0000001e00147213 */ /* 0x000fe20000000000 */
[----:B------:R-:W-:Y:S01]  /*0a20*/  IMAD.MOV R11, RZ, RZ, -R11 ;  /* 0x000000ffff0b7224 */ /* 0x000fe200078e0a0b */
[----:B------:R-:W-:Y:S01]  /*0a30*/  ISETP.GE.AND P1, PT, R17, RZ, PT ;  /* 0x000000ff1100720c */ /* 0x000fe20003f26270 */
[----:B------:R-:W-:Y:S01]  /*0a40*/  IMAD R5, R16, R5, R13 ;  /* 0x0000000510057224 */ /* 0x000fe200078e020d */
[----:B------:R-:W-:Y:S01]  /*0a50*/  LOP3.LUT R33, R10, 0x18, RZ, 0xfc, !PT ;  /* 0x000000180a217812 */ /* 0x000fe200078efcff */
[----:B------:R-:W-:Y:S01]  /*0a60*/  IMAD R23, R32, R11, R23 ;  /* 0x0000000b20177224 */ /* 0x000fe200078e0217 */
[C---:B------:R-:W-:Y:S01]  /*0a70*/  LOP3.LUT R11, R10.reuse, 0x8, RZ, 0xfc, !PT ;  /* 0x000000080a0b7812 */ /* 0x040fe200078efcff */
[----:B------:R-:W-:Y:S01]  /*0a80*/  IMAD.HI.U32 R8, R9, R12, RZ ;  /* 0x0000000c09087227 */ /* 0x000fe200078e00ff */
[----:B------:R-:W-:Y:S01]  /*0a90*/  LOP3.LUT R34, R10, 0x1c, RZ, 0xfc, !PT ;  /* 0x0000001c0a227812 */ /* 0x000fe200078efcff */
[----:B------:R-:W-:Y:S01]  /*0aa0*/  USHF.L.U32 UR4, UR8, 0x15, URZ ;  /* 0x0000001508047899 */ /* 0x000fe200080006ff */
[----:B------:R-:W-:Y:S01]  /*0ab0*/  ISETP.GT.U32.AND P2, PT, R32, R23, PT ;  /* 0x000000172000720c */ /* 0x000fe20003f44070 */
[----:B------:R-:W-:Y:S01]  /*0ac0*/  IMAD R13, R2, R25, RZ ;  /* 0x00000019020d7224 */ /* 0x000fe200078e02ff */
[----:B------:R-:W-:Y:S01]  /*0ad0*/  IABS R16, R11 ;  /* 0x0000000b00107213 */ /* 0x000fe20000000000 */
[----:B------:R-:W-:Y:S01]  /*0ae0*/  IMAD.MOV.U32 R2, RZ, RZ, RZ ;  /* 0x000000ffff027224 */ /* 0x000fe200078e00ff */
[----:B------:R-:W-:Y:S01]  /*0af0*/  ISETP.GE.AND P3, PT, R11, RZ, PT ;  /* 0x000000ff0b00720c */ /* 0x000fe20003f66270 */
[----:B------:R-:W-:Y:S01]  /*0b00*/  IMAD.MOV R15, RZ, RZ, -R8 ;  /* 0x000000ffff0f7224 */ /* 0x000fe200078e0a08 */
[C---:B------:R-:W-:Y:S01]  /*0b10*/  LOP3.LUT R36, R10.reuse, 0x24, RZ, 0xfc, !PT ;  /* 0x000000240a247812 */ /* 0x040fe200078efcff */
[----:B------:R-:W-:Y:S01]  /*0b20*/  IMAD.HI.U32 R8, R3, R13, R2 ;  /* 0x0000000d03087227 */ /* 0x000fe200078e0002 */
[C---:B------:R-:W-:Y:S01]  /*0b30*/  LOP3.LUT R13, R10.reuse, 0x10, RZ, 0xfc, !PT ;  /* 0x000000100a0d7812 */ /* 0x040fe200078efcff */
[----:B------:R-:W-:Y:S01]  /*0b40*/  ULOP3.LUT UR4, UR4, 0x600000, URZ, 0xc0, !UPT ;  /* 0x0060000004047892 */ /* 0x000fe2000f8ec0ff */
[----:B------:R-:W-:Y:S01]  /*0b50*/  LOP3.LUT R35, R10, 0x20, RZ, 0xfc, !PT ;  /* 0x000000200a237812 */ /* 0x000fe200078efcff */
[----:B------:R-:W-:Y:S01]  /*0b60*/  IMAD.IADD R2, R14, 0x1, R5 ;  /* 0x000000010e027824 */ /* 0x000fe200078e0205 */
[----:B------:R-:W-:Y:S01]  /*0b70*/  LOP3.LUT R5, R10, 0x4, RZ, 0xfc, !PT ;  /* 0x000000040a057812 */ /* 0x000fe200078efcff */
[----:B------:R-:W-:Y:S01]  /*0b80*/  IMAD R3, R32, R15, R12 ;  /* 0x0000000f20037224 */ /* 0x000fe200078e020c */
[----:B------:R-:W-:Y:S01]  /*0b90*/  LOP3.LUT R12, R10, 0xc, RZ, 0xfc, !PT ;  /* 0x0000000c0a0c7812 */ /* 0x000fe200078efcff */
[----:B------:R-:W-:Y:S01]  /*0ba0*/  @!P2 IMAD.IADD R23, R23, 0x1, -R32 ;  /* 0x000000011717a824 */ /* 0x000fe200078e0a20 */
[----:B------:R-:W-:Y:S01]  /*0bb0*/  IABS R15, R5 ;  /* 0x00000005000f7213 */ /* 0x000fe20000000000 */
[----:B------:R-:W-:Y:S01]  /*0bc0*/  IMAD.HI.U32 R11, R9, R16, RZ ;  /* 0x00000010090b7227 */ /* 0x000fe200078e00ff */
[----:B------:R-:W-:-:S02]  /*0bd0*/  ISETP.GE.AND P6, PT, R5, RZ, PT ;  /* 0x000000ff0500720c */ /* 0x000fc40003fc6270 */
[C---:B------:R-:W-:Y:S01]  /*0be0*/  ISETP.GT.U32.AND P2, PT, R32.reuse, R23, PT ;  /* 0x000000172000720c */ /* 0x040fe20003f44070 */
[C---:B------:R-:W-:Y:S01]  /*0bf0*/  IMAD.HI.U32 R5, R9.reuse, R15, RZ ;  /* 0x0000000f09057227 */ /* 0x040fe200078e00ff */
[----:B------:R-:W-:Y:S02]  /*0c00*/  ISETP.GT.U32.AND P5, PT, R32, R3, PT ;  /* 0x000000032000720c */ /* 0x000fe40003fa4070 */
[----:B------:R-:W-:Y:S01]  /*0c10*/  IABS R17, R12 ;  /* 0x0000000c00117213 */ /* 0x000fe20000000000 */
[----:B------:R-:W-:Y:S01]  /*0c20*/  IMAD.HI.U32 R14, R9, R20, RZ ;  /* 0x00000014090e7227 */ /* 0x000fe200078e00ff */
[----:B------:R-:W-:Y:S02]  /*0c30*/  IADD3 R5, PT, PT, -R5, RZ, RZ ;  /* 0x000000ff05057210 */ /* 0x000fe40007ffe1ff */
[----:B------:R-:W-:Y:S01]  /*0c40*/  IABS R18, R13 ;  /* 0x0000000d00127213 */ /* 0x000fe20000000000 */
[----:B------:R-:W-:Y:S01]  /*0c50*/  IMAD.MOV R11, RZ, RZ, -R11 ;  /* 0x000000ffff0b7224 */ /* 0x000fe200078e0a0b */
[----:B------:R-:W-:Y:S01]  /*0c60*/  ISETP.GE.AND P4, PT, R12, RZ, PT ;  /* 0x000000ff0c00720c */ /* 0x000fe20003f86270 */
[----:B------:R-:W-:Y:S01]  /*0c70*/  IMAD R5, R32, R5, R15 ;  /* 0x0000000520057224 */ /* 0x000fe200078e020f */
[----:B------:R-:W-:Y:S01]  /*0c80*/  ISETP.GE.AND P0, PT, R13, RZ, PT ;  /* 0x000000ff0d00720c */ /* 0x000fe20003f06270 */
[----:B------:R-:W-:Y:S01]  /*0c90*/  @!P2 IMAD.IADD R23, R23, 0x1, -R32 ;  /* 0x000000011717a824 */ /* 0x000fe200078e0a20 */
[----:B------:R-:W-:Y:S01]  /*0ca0*/  IADD3 R21, PT, PT, -R14, RZ, RZ ;  /* 0x000000ff0e157210 */ /* 0x000fe20007ffe1ff */
[----:B------:R-:W-:Y:S01]  /*0cb0*/  IMAD.HI.U32 R12, R9, R17, RZ ;  /* 0x00000011090c7227 */ /* 0x000fe200078e00ff */
[----:B------:R-:W-:-:S02]  /*0cc0*/  ISETP.GT.U32.AND P2, PT, R32, R5, PT ;  /* 0x000000052000720c */ /* 0x000fc40003f44070 */
[----:B------:R-:W-:Y:S01]  /*0cd0*/  IABS R22, R36 ;  /* 0x0000002400167213 */ /* 0x000fe20000000000 */
[----:B------:R-:W-:Y:S01]  /*0ce0*/  @!P5 IMAD.IADD R3, R3, 0x1, -R32 ;  /* 0x000000010303d824 */ /* 0x000fe200078e0a20 */
[C---:B------:R-:W-:Y:S01]  /*0cf0*/  LOP3.LUT R38, R10.reuse, 0x2c, RZ, 0xfc, !PT ;  /* 0x0000002c0a267812 */ /* 0x040fe200078efcff */
[----:B------:R-:W-:Y:S01]  /*0d00*/  IMAD.HI.U32 R13, R9, R18, RZ ;  /* 0x00000012090d7227 */ /* 0x000fe200078e00ff */
[----:B------:R-:W-:Y:S02]  /*0d10*/  LOP3.LUT R37, R10, 0x28, RZ, 0xfc, !PT ;  /* 0x000000280a257812 */ /* 0x000fe400078efcff */
[C---:B------:R-:W-:Y:S01]  /*0d20*/  ISETP.GT.U32.AND P5, PT, R32.reuse, R3, PT ;  /* 0x000000032000720c */ /* 0x040fe20003fa4070 */
[----:B------:R-:W-:Y:S01]  /*0d30*/  IMAD R11, R32, R11, R16 ;  /* 0x0000000b200b7224 */ /* 0x000fe200078e0210 */
[----:B------:R-:W-:Y:S01]  /*0d40*/  IABS R16, R33 ;  /* 0x0000002100107213 */ /* 0x000fe20000000000 */
[----:B------:R-:W-:Y:S01]  /*0d50*/  IMAD.MOV R12, RZ, RZ, -R12 ;  /* 0x000000ffff0c7224 */ /* 0x000fe200078e0a0c */
[C---:B------:R-:W-:Y:S01]  /*0d60*/  LOP3.LUT R39, R10.reuse, 0x30, RZ, 0xfc, !PT ;  /* 0x000000300a277812 */ /* 0x040fe200078efcff */
[----:B------:R-:W-:Y:S01]  /*0d70*/  @!P2 IMAD.IADD R5, R5, 0x1, -R32 ;  /* 0x000000010505a824 */ /* 0x000fe200078e0a20 */
[C---:B------:R-:W-:Y:S01]  /*0d80*/  LOP3.LUT R40, R10.reuse, 0x34, RZ, 0xfc, !PT ;  /* 0x000000340a287812 */ /* 0x040fe200078efcff */
[----:B------:R-:W-:Y:S01]  /*0d90*/  IMAD.MOV R19, RZ, RZ, -R13 ;  /* 0x000000ffff137224 */ /* 0x000fe200078e0a0d */
[----:B------:R-:W-:Y:S01]  /*0da0*/  LOP3.LUT R31, R10, 0x38, RZ, 0xfc, !PT ;  /* 0x000000380a1f7812 */ /* 0x000fe200078efcff */
[C---:B------:R-:W-:Y:S01]  /*0db0*/  IMAD R13, R32.reuse, R12, R17 ;  /* 0x0000000c200d7224 */ /* 0x040fe200078e0211 */
[C---:B------:R-:W-:Y:S01]  /*0dc0*/  ISETP.GT.U32.AND P2, PT, R32.reuse, R5, PT ;  /* 0x000000052000720c */ /* 0x040fe20003f44070 */
[----:B------:R-:W-:Y:S01]  /*0dd0*/  IMAD R15, R32, R21, R20 ;  /* 0x00000015200f7224 */ /* 0x000fe200078e0214 */
[----:B------:R-:W-:Y:S01]  /*0de0*/  IABS R20, R34 ;  /* 0x0000002200147213 */ /* 0x000fe20000000000 */
[----:B------:R-:W-:Y:S01]  /*0df0*/  IMAD.HI.U32 R12, R9, R16, RZ ;  /* 0x00000010090c7227 */ /* 0x000fe200078e00ff */
[----:B------:R-:W-:-:S02]  /*0e00*/  IABS R21, R35 ;  /* 0x0000002300157213 */ /* 0x000fc40000000000 */
[----:B------:R-:W-:Y:S01]  /*0e10*/  IABS R24, R37 ;  /* 0x0000002500187213 */ /* 0x000fe20000000000 */
[----:B------:R-:W-:Y:S01]  /*0e20*/  IMAD.MOV R17, RZ, RZ, -R12 ;  /* 0x000000ffff117224 */ /* 0x000fe200078e0a0c */
[----:B------:R-:W-:Y:S01]  /*0e30*/  IABS R28, R31 ;  /* 0x0000001f001c7213 */ /* 0x000fe20000000000 */
[----:B------:R-:W-:-:S04]  /*0e40*/  IMAD.HI.U32 R12, R9, R20, RZ ;  /* 0x00000014090c7227 */ /* 0x000fc800078e00ff */
[----:B------:R-:W-:Y:S01]  /*0e50*/  @!P2 IADD3 R5, PT, PT, R5, -R32, RZ ;  /* 0x800000200505a210 */ /* 0x000fe20007ffe0ff */
[C---:B------:R-:W-:Y:S01]  /*0e60*/  IMAD R16, R32.reuse, R17, R16 ;  /* 0x0000001120107224 */ /* 0x040fe200078e0210 */
[----:B------:R-:W-:Y:S01]  /*0e70*/  ISETP.GT.U32.AND P2, PT, R32, R13, PT ;  /* 0x0000000d2000720c */ /* 0x000fe20003f44070 */
[----:B------:R-:W-:Y:S01]  /*0e80*/  @!P5 IMAD.IADD R3, R3, 0x1, -R32 ;  /* 0x000000010303d824 */ /* 0x000fe200078e0a20 */
[----:B------:R-:W-:Y:S01]  /*0e90*/  IADD3 R17, PT, PT, -R12, RZ, RZ ;  /* 0x000000ff0c117210 */ /* 0x000fe20007ffe1ff */
[C---:B------:R-:W-:Y:S01]  /*0ea0*/  IMAD R14, R32.reuse, R19, R18 ;  /* 0x00000013200e7224 */ /* 0x040fe200078e0212 */
[----:B------:R-:W-:Y:S01]  /*0eb0*/  ISETP.GT.U32.AND P5, PT, R32, R11, PT ;  /* 0x0000000b2000720c */ /* 0x000fe20003fa4070 */
[----:B------:R-:W-:-:S04]  /*0ec0*/  IMAD.HI.U32 R12, R9, R22, RZ ;  /* 0x00000016090c7227 */ /* 0x000fc800078e00ff */
[----:B------:R-:W-:-:S04]  /*0ed0*/  IMAD.HI.U32 R18, R9, R21, RZ ;  /* 0x0000001509127227 */ /* 0x000fc800078e00ff */
[----:B------:R-:W-:Y:S01]  /*0ee0*/  IMAD.MOV R27, RZ, RZ, -R12 ;  /* 0x000000ffff1b7224 */ /* 0x000fe200078e0a0c */
[----:B------:R-:W-:Y:S01]  /*0ef0*/  IABS R12, R38 ;  /* 0x00000026000c7213 */ /* 0x000fe20000000000 */
[----:B------:R-:W-:Y:S02]  /*0f00*/  IMAD.MOV R18, RZ, RZ, -R18 ;  /* 0x000000ffff127224 */ /* 0x000fe400078e0a12 */
[----:B------:R-:W-:Y:S01]  /*0f10*/  @!P2 IMAD.IADD R13, R13, 0x1, -R32 ;  /* 0x000000010d0da824 */ /* 0x000fe200078e0a20 */
[C---:B------:R-:W-:Y:S01]  /*0f20*/  ISETP.GT.U32.AND P2, PT, R32.reuse, R14, PT ;  /* 0x0000000e2000720c */ /* 0x040fe20003f44070 */
[----:B------:R-:W-:Y:S02]  /*0f30*/  IMAD R18, R32, R18, R21 ;  /* 0x0000001220127224 */ /* 0x000fe400078e0215 */
[----:B------:R-:W-:Y:S01]  /*0f40*/  IMAD.MOV.U32 R21, RZ, RZ, R12 ;  /* 0x000000ffff157224 */ /* 0x000fe200078e000c */
[----:B------:R-:W-:Y:S01]  /*0f50*/  MOV R12, R5 ;  /* 0x00000005000c7202 */ /* 0x000fe20000000f00 */
[----:B------:R-:W-:Y:S01]  /*0f60*/  @!P5 IMAD.IADD R11, R11, 0x1, -R32 ;  /* 0x000000010b0bd824 */ /* 0x000fe200078e0a20 */
[----:B------:R-:W-:Y:S01]  /*0f70*/  ISETP.GE.AND P5, PT, R10, RZ, PT ;  /* 0x000000ff0a00720c */ /* 0x000fe20003fa6270 */
[----:B------:R-:W-:-:S04]  /*0f80*/  IMAD.HI.U32 R10, R9, R21, RZ ;  /* 0x00000015090a7227 */ /* 0x000fc800078e00ff */
[----:B------:R-:W-:Y:S02]  /*0f90*/  IMAD.MOV R10, RZ, RZ, -R10 ;  /* 0x000000ffff0a7224 */ /* 0x000fe400078e0a0a */
[----:B------:R-:W-:Y:S02]  /*0fa0*/  IMAD.MOV.U32 R26, RZ, RZ, R23 ;  /* 0x000000ffff1a7224 */ /* 0x000fe400078e0017 */
[----:B------:R-:W-:Y:S01]  /*0fb0*/  IMAD R21, R32, R10, R21 ;  /* 0x0000000a20157224 */ /* 0x000fe200078e0215 */
[----:B------:R-:W-:Y:S01]  /*0fc0*/  MOV R10, R3 ;  /* 0x00000003000a7202 */ /* 0x000fe20000000f00 */
[----:B------:R-:W-:Y:S02]  /*0fd0*/  @!P2 IMAD.IADD R14, R14, 0x1, -R32 ;  /* 0x000000010e0ea824 */ /* 0x000fe400078e0a20 */
[----:B------:R-:W-:Y:S01]  /*0fe0*/  @!P1 IMAD.MOV R26, RZ, RZ, -R26 ;  /* 0x000000ffff1a9224 */ /* 0x000fe200078e0a1a */
[C---:B------:R-:W-:Y:S01]  /*0ff0*/  ISETP.GT.U32.AND P1, PT, R32.reuse, R13, PT ;  /* 0x0000000d2000720c */ /* 0x040fe20003f24070 */
[----:B------:R-:W-:Y:S01]  /*1000*/  @!P5 IMAD.MOV R10, RZ, RZ, -R10 ;  /* 0x000000ffff0ad224 */ /* 0x000fe200078e0a0a */
[C---:B------:R-:W-:Y:S01]  /*1010*/  ISETP.GT.U32.AND P5, PT, R32.reuse, R11, PT ;  /* 0x0000000b2000720c */ /* 0x040fe20003fa4070 */
[----:B------:R-:W-:Y:S01]  /*1020*/  @!P6 IMAD.MOV R12, RZ, RZ, -R12 ;  /* 0x000000ffff0ce224 */ /* 0x000fe200078e0a0c */
[C---:B------:R-:W-:Y:S01]  /*1030*/  ISETP.GT.U32.AND P2, PT, R32.reuse, R14, PT ;  /* 0x0000000e2000720c */ /* 0x040fe20003f44070 */
[----:B------:R-:W-:Y:S01]  /*1040*/  IMAD.HI.U32 R19, R9, R24, RZ ;  /* 0x0000001809137227 */ /* 0x000fe200078e00ff */
[----:B------:R-:W-:-:S03]  /*1050*/  ISETP.GT.U32.AND P6, PT, R32, R15, PT ;  /* 0x0000000f2000720c */ /* 0x000fc60003fc4070 */
[C---:B------:R-:W-:Y:S02]  /*1060*/  IMAD R17, R32.reuse, R17, R20 ;  /* 0x0000001120117224 */ /* 0x040fe400078e0214 */
[----:B------:R-:W-:Y:S02]  /*1070*/  IMAD.MOV R29, RZ, RZ, -R19 ;  /* 0x000000ffff1d7224 */ /* 0x000fe400078e0a13 */
[C---:B------:R-:W-:Y:S01]  /*1080*/  IMAD R19, R32.reuse, R27, R22 ;  /* 0x0000001b20137224 */ /* 0x040fe200078e0216 */
[----:B------:R-:W-:Y:S01]  /*1090*/  @!P1 IADD3 R13, PT, PT, R13, -R32, RZ ;  /* 0x800000200d0d9210 */ /* 0x000fe20007ffe0ff */
[C---:B------:R-:W-:Y:S01]  /*10a0*/  IMAD R20, R32.reuse, R29, R24 ;  /* 0x0000001d20147224 */ /* 0x040fe200078e0218 */
[----:B------:R-:W-:Y:S01]  /*10b0*/  IABS R24, R39 ;  /* 0x0000002700187213 */ /* 0x000fe20000000000 */
[--C-:B------:R-:W-:Y:S01]  /*10c0*/  @!P5 IMAD.IADD R11, R11, 0x1, -R32.reuse ;  /* 0x000000010b0bd824 */ /* 0x100fe200078e0a20 */
[----:B------:R-:W-:Y:S01]  /*10d0*/  ISETP.GT.U32.AND P5, PT, R32, R16, PT ;  /* 0x000000102000720c */ /* 0x000fe20003fa4070 */
[--C-:B------:R-:W-:Y:S01]  /*10e0*/  @!P2 IMAD.IADD R14, R14, 0x1, -R32.reuse ;  /* 0x000000010e0ea824 */ /* 0x100fe200078e0a20 */
[C---:B------:R-:W-:Y:S01]  /*10f0*/  ISETP.GT.U32.AND P1, PT, R32.reuse, R17, PT ;  /* 0x000000112000720c */ /* 0x040fe20003f24070 */
[----:B------:R-:W-:Y:S01]  /*1100*/  @!P6 IMAD.IADD R15, R15, 0x1, -R32 ;  /* 0x000000010f0fe824 */ /* 0x000fe200078e0a20 */
[C---:B------:R-:W-:Y:S01]  /*1110*/  ISETP.GT.U32.AND P2, PT, R32.reuse, R18, PT ;  /* 0x000000122000720c */ /* 0x040fe20003f44070 */
[----:B------:R-:W-:Y:S01]  /*1120*/  IMAD.HI.U32 R22, R9, R24, RZ ;  /* 0x0000001809167227 */ /* 0x000fe200078e00ff */
[----:B------:R-:W-:-:S02]  /*1130*/  ISETP.GT.U32.AND P6, PT, R32, R19, PT ;  /* 0x000000132000720c */ /* 0x000fc40003fc4070 */
[----:B------:R-:W-:Y:S01]  /*1140*/  IABS R27, R40 ;  /* 0x00000028001b7213 */ /* 0x000fe20000000000 */
[----:B------:R-:W-:Y:S02]  /*1150*/  IMAD.MOV R5, RZ, RZ, -R22 ;  /* 0x000000ffff057224 */ /* 0x000fe400078e0a16 */
[----:B------:R-:W-:Y:S02]  /*1160*/  @!P3 IMAD.MOV R11, RZ, RZ, -R11 ;  /* 0x000000ffff0bb224 */ /* 0x000fe400078e0a0b */
[----:B------:R-:W-:-:S04]  /*1170*/  IMAD.HI.U32 R3, R9, R27, RZ ;  /* 0x0000001b09037227 */ /* 0x000fc800078e00ff */
[----:B------:R-:W-:Y:S01]  /*1180*/  IMAD R22, R32, R5, R24 ;  /* 0x0000000520167224 */ /* 0x000fe200078e0218 */
[----:B------:R-:W-:Y:S01]  /*1190*/  LOP3.LUT R5, R4, 0x7f, RZ, 0xc0, !PT ;  /* 0x0000007f04057812 */ /* 0x000fe200078ec0ff */
[--C-:B------:R-:W-:Y:S01]  /*11a0*/  @!P5 IMAD.IADD R16, R16, 0x1, -R32.reuse ;  /* 0x000000011010d824 */ /* 0x100fe200078e0a20 */
[----:B------:R-:W-:Y:S01]  /*11b0*/  ISETP.GT.U32.AND P5, PT, R32, R15, PT ;  /* 0x0000000f2000720c */ /* 0x000fe20003fa4070 */
[--C-:B------:R-:W-:Y:S01]  /*11c0*/  @!P1 IMAD.IADD R17, R17, 0x1, -R32.reuse ;  /* 0x0000000111119824 */ /* 0x100fe200078e0a20 */
[----:B------:R-:W-:Y:S01]  /*11d0*/  LEA R2, R2, R5, 0x8 ;  /* 0x0000000502027211 */ /* 0x000fe200078e40ff */
[--C-:B------:R-:W-:Y:S01]  /*11e0*/  @!P2 IMAD.IADD R18, R18, 0x1, -R32.reuse ;  /* 0x000000011212a824 */ /* 0x100fe200078e0a20 */
[C---:B------:R-:W-:Y:S01]  /*11f0*/  ISETP.GT.U32.AND P1, PT, R32.reuse, R16, PT ;  /* 0x000000102000720c */ /* 0x040fe20003f24070 */
[----:B------:R-:W-:Y:S01]  /*1200*/  @!P6 IMAD.IADD R19, R19, 0x1, -R32 ;  /* 0x000000011313e824 */ /* 0x000fe200078e0a20 */
[C---:B------:R-:W-:Y:S01]  /*1210*/  ISETP.GT.U32.AND P2, PT, R32.reuse, R17, PT ;  /* 0x000000112000720c */ /* 0x040fe20003f44070 */
[----:B------:R-:W-:Y:S01]  /*1220*/  IMAD.MOV R3, RZ, RZ, -R3 ;  /* 0x000000ffff037224 */ /* 0x000fe200078e0a03 */
[C---:B------:R-:W-:Y:S01]  /*1230*/  ISETP.GT.U32.AND P3, PT, R32.reuse, R18, PT ;  /* 0x000000122000720c */ /* 0x040fe20003f64070 */
[----:B------:R-:W-:Y:S01]  /*1240*/  IMAD.HI.U32 R9, R9, R28, RZ ;  /* 0x0000001c09097227 */ /* 0x000fe200078e00ff */
[----:B------:R-:W-:-:S03]  /*1250*/  ISETP.GT.U32.AND P6, PT, R32, R19, PT ;  /* 0x000000132000720c */ /* 0x000fc60003fc4070 */
[----:B------:R-:W-:Y:S01]  /*1260*/  IMAD R23, R32, R3, R27 ;  /* 0x0000000320177224 */ /* 0x000fe200078e021b */
[----:B------:R-:W-:Y:S01]  /*1270*/  IADD3 R3, PT, PT, R2, 0x80, RZ ;  /* 0x0000008002037810 */ /* 0x000fe20007ffe0ff */
[----:B------:R-:W-:Y:S01]  /*1280*/  IMAD.MOV R9, RZ, RZ, -R9 ;  /* 0x000000ffff097224 */ /* 0x000fe200078e0a09 */
[----:B------:R-:W-:Y:S01]  /*1290*/  IABS R27, R2 ;  /* 0x00000002001b7213 */ /* 0x000fe20000000000 */
[----:B------:R-:W-:Y:S01]  /*12a0*/  @!P5 IMAD.IADD R15, R15, 0x1, -R32 ;  /* 0x000000010f0fd824 */ /* 0x000fe200078e0a20 */
[----:B------:R-:W-:Y:S01]  /*12b0*/  IABS R29, R3 ;  /* 0x00000003001d7213 */ /* 0x000fe20000000000 */
[C---:B------:R-:W-:Y:S01]  /*12c0*/  IMAD R24, R32.reuse, R9, R28 ;  /* 0x0000000920187224 */ /* 0x040fe200078e021c */
[----:B------:R-:W-:Y:S01]  /*12d0*/  ISETP.GT.U32.AND P5, PT, R32, R20, PT ;  /* 0x000000142000720c */ /* 0x000fe20003fa4070 */
[----:B------:R-:W-:Y:S02]  /*12e0*/  IMAD.HI.U32 R9, R8, R27, RZ ;  /* 0x0000001b08097227 */ /* 0x000fe400078e00ff */
[----:B------:R-:W-:-:S02]  /*12f0*/  @!P6 IADD3 R19, PT, PT, R19, -R32, RZ ;  /* 0x800000201313e210 */ /* 0x000fc40007ffe0ff */
[--C-:B------:R-:W-:Y:S01]  /*1300*/  @!P1 IMAD.IADD R16, R16, 0x1, -R32.reuse ;  /* 0x0000000110109824 */ /* 0x100fe200078e0a20 */
[C---:B------:R-:W-:Y:S01]  /*1310*/  ISETP.GT.U32.AND P1, PT, R32.reuse, R21, PT ;  /* 0x000000152000720c */ /* 0x040fe20003f24070 */
[--C-:B------:R-:W-:Y:S01]  /*1320*/  @!P2 IMAD.IADD R17, R17, 0x1, -R32.reuse ;  /* 0x000000011111a824 */ /* 0x100fe200078e0a20 */
[----:B------:R-:W-:Y:S01]  /*1330*/  ISETP.GT.U32.AND P2, PT, R32, R22, PT ;  /* 0x000000162000720c */ /* 0x000fe20003f44070 */
[----:B------:R-:W-:Y:S01]  /*1340*/  @!P3 IMAD.IADD R18, R18, 0x1, -R32 ;  /* 0x000000011212b824 */ /* 0x000fe200078e0a20 */
[----:B------:R-:W-:Y:S01]  /*1350*/  ISETP.GT.U32.AND P3, PT, R32, R23, PT ;  /* 0x000000172000720c */ /* 0x000fe20003f64070 */
[----:B------:R-:W-:Y:S01]  /*1360*/  IMAD.HI.U32 R8, R8, R29, RZ ;  /* 0x0000001d08087227 */ /* 0x000fe200078e00ff */
[----:B------:R-:W-:-:S03]  /*1370*/  ISETP.GE.AND P6, PT, R30, RZ, PT ;  /* 0x000000ff1e00720c */ /* 0x000fc60003fc6270 */
[----:B------:R-:W-:Y:S01]  /*1380*/  IMAD.MOV R28, RZ, RZ, -R9 ;  /* 0x000000ffff1c7224 */ /* 0x000fe200078e0a09 */
[----:B------:R-:W-:Y:S01]  /*1390*/  IADD3 R30, PT, PT, -R8, RZ, RZ ;  /* 0x000000ff081e7210 */ /* 0x000fe20007ffe1ff */
[--C-:B------:R-:W-:Y:S01]  /*13a0*/  @!P5 IMAD.IADD R20, R20, 0x1, -R32.reuse ;  /* 0x000000011414d824 */ /* 0x100fe200078e0a20 */
[----:B------:R-:W-:Y:S01]  /*13b0*/  ISETP.GT.U32.AND P5, PT, R32, R24, PT ;  /* 0x000000182000720c */ /* 0x000fe20003fa4070 */
[----:B------:R-:W-:Y:S02]  /*13c0*/  IMAD R8, R25, R28, R27 ;  /* 0x0000001c19087224 */ /* 0x000fe400078e021b */
[----:B------:R-:W-:Y:S02]  /*13d0*/  @!P4 IMAD.MOV R13, RZ, RZ, -R13 ;  /* 0x000000ffff0dc224 */ /* 0x000fe400078e0a0d */
[--C-:B------:R-:W-:Y:S01]  /*13e0*/  @!P1 IMAD.IADD R21, R21, 0x1, -R32.reuse ;  /* 0x0000000115159824 */ /* 0x100fe200078e0a20 */
[----:B------:R-:W-:Y:S01]  /*13f0*/  ISETP.GT.U32.AND P4, PT, R25, R8, PT ;  /* 0x000000081900720c */ /* 0x000fe20003f84070 */
[--C-:B------:R-:W-:Y:S01]  /*1400*/  @!P2 IMAD.IADD R22, R22, 0x1, -R32.reuse ;  /* 0x000000011616a824 */ /* 0x100fe200078e0a20 */
[----:B------:R-:W-:Y:S01]  /*1410*/  ISETP.GE.AND P1, PT, R33, RZ, PT ;  /* 0x000000ff2100720c */ /* 0x000fe20003f26270 */
[--C-:B------:R-:W-:Y:S01]  /*1420*/  @!P3 IMAD.IADD R23, R23, 0x1, -R32.reuse ;  /* 0x000000011717b824 */ /* 0x100fe200078e0a20 */
[----:B------:R-:W-:Y:S01]  /*1430*/  ISETP.GE.AND P2, PT, R34, RZ, PT ;  /* 0x000000ff2200720c */ /* 0x000fe20003f46270 */
[----:B------:R-:W-:Y:S01]  /*1440*/  IMAD R9, R25, R30, R29 ;  /* 0x0000001e19097224 */ /* 0x000fe200078e021d */
[----:B------:R-:W-:Y:S01]  /*1450*/  ISETP.GE.AND P3, PT, R35, RZ, PT ;  /* 0x000000ff2300720c */ /* 0x000fe20003f66270 */
[----:B------:R-:W-:Y:S01]  /*1460*/  @!P5 IMAD.IADD R24, R24, 0x1, -R32 ;  /* 0x000000011818d824 */ /* 0x000fe200078e0a20 */
[----:B------:R-:W-:Y:S01]  /*1470*/  ISETP.GT.U32.AND P5, PT, R32, R20, PT ;  /* 0x000000142000720c */ /* 0x000fe20003fa4070 */
[----:B------:R-:W-:Y:S01]  /*1480*/  @!P0 IMAD.MOV R14, RZ, RZ, -R14 ;  /* 0x000000ffff0e8224 */ /* 0x000fe200078e0a0e */
[----:B------:R-:W-:-:S02]  /*1490*/  ISETP.GT.U32.AND P0, PT, R25, R9, PT ;  /* 0x000000091900720c */ /* 0x000fc40003f04070 */
[----:B------:R-:W-:Y:S01]  /*14a0*/  @!P6 IADD3 R15, PT, PT, -R15, RZ, RZ ;  /* 0x000000ff0f0fe210 */ /* 0x000fe20007ffe1ff */
[----:B------:R-:W-:Y:S01]  /*14b0*/  @!P4 IMAD.IADD R8, R8, 0x1, -R25 ;  /* 0x000000010808c824 */ /* 0x000fe200078e0a19 */
[C---:B------:R-:W-:Y:S01]  /*14c0*/  ISETP.GT.U32.AND P4, PT, R32.reuse, R24, PT ;  /* 0x000000182000720c */ /* 0x040fe20003f84070 */
[----:B------:R-:W-:Y:S01]  /*14d0*/  @!P1 IMAD.MOV R16, RZ, RZ, -R16 ;  /* 0x000000ffff109224 */ /* 0x000fe200078e0a10 */
[C---:B------:R-:W-:Y:S01]  /*14e0*/  ISETP.GT.U32.AND P1, PT, R32.reuse, R21, PT ;  /* 0x000000152000720c */ /* 0x040fe20003f24070 */
[----:B------:R-:W-:Y:S01]  /*14f0*/  @!P2 IMAD.MOV R17, RZ, RZ, -R17 ;  /* 0x000000ffff11a224 */ /* 0x000fe200078e0a11 */
[----:B------:R-:W-:Y:S02]  /*1500*/  ISETP.GT.U32.AND P2, PT, R32, R23, PT ;  /* 0x000000172000720c */ /* 0x000fe40003f44070 */
[----:B------:R-:W-:Y:S01]  /*1510*/  @!P3 IADD3 R18, PT, PT, -R18, RZ, RZ ;  /* 0x000000ff1212b210 */ /* 0x000fe20007ffe1ff */
[----:B------:R-:W-:Y:S01]  /*1520*/  @!P5 IMAD.IADD R20, R20, 0x1, -R32 ;  /* 0x000000011414d824 */ /* 0x000fe200078e0a20 */
[----:B------:R-:W-:Y:S01]  /*1530*/  ISETP.GT.U32.AND P3, PT, R25, R8, PT ;  /* 0x000000081900720c */ /* 0x000fe20003f64070 */
[----:B------:R-:W-:Y:S01]  /*1540*/  @!P0 IMAD.IADD R9, R9, 0x1, -R25 ;  /* 0x0000000109098824 */ /* 0x000fe200078e0a19 */
[----:B------:R-:W-:-:S02]  /*1550*/  ISETP.GT.U32.AND P6, PT, R32, R22, PT ;  /* 0x000000162000720c */ /* 0x000fc40003fc4070 */
[----:B------:R-:W-:Y:S02]  /*1560*/  ISETP.GE.AND P5, PT, R36, RZ, PT ;  /* 0x000000ff2400720c */ /* 0x000fe40003fa6270 */
[----:B------:R-:W-:Y:S01]  /*1570*/  @!P4 IADD3 R24, PT, PT, R24, -R32, RZ ;  /* 0x800000201818c210 */ /* 0x000fe20007ffe0ff */
[--C-:B------:R-:W-:Y:S01]  /*1580*/  @!P1 IMAD.IADD R21, R21, 0x1, -R32.reuse ;  /* 0x0000000115159824 */ /* 0x100fe200078e0a20 */
[----:B------:R-:W-:Y:S01]  /*1590*/  ISETP.GT.U32.AND P0, PT, R25, R9, PT ;  /* 0x000000091900720c */ /* 0x000fe20003f04070 */
[--C-:B------:R-:W-:Y:S01]  /*15a0*/  @!P2 IMAD.IADD R23, R23, 0x1, -R32.reuse ;  /* 0x000000011717a824 */ /* 0x100fe200078e0a20 */
[----:B------:R-:W-:Y:S02]  /*15b0*/  ISETP.GE.AND P1, PT, R37, RZ, PT ;  /* 0x000000ff2500720c */ /* 0x000fe40003f26270 */
[----:B------:R-:W-:Y:S01]  /*15c0*/  ISETP.GE.AND P2, PT, R39, RZ, PT ;  /* 0x000000ff2700720c */ /* 0x000fe20003f46270 */
[----:B------:R-:W-:Y:S01]  /*15d0*/  @!P3 IMAD.IADD R8, R8, 0x1, -R25 ;  /* 0x000000010808b824 */ /* 0x000fe200078e0a19 */
[----:B------:R-:W-:Y:S01]  /*15e0*/  ISETP.GE.AND P4, PT, R40, RZ, PT ;  /* 0x000000ff2800720c */ /* 0x000fe20003f86270 */
[----:B------:R-:W-:Y:S01]  /*15f0*/  @!P6 IMAD.IADD R22, R22, 0x1, -R32 ;  /* 0x000000011616e824 */ /* 0x000fe200078e0a20 */
[----:B------:R-:W-:Y:S01]  /*1600*/  ISETP.GE.AND P3, PT, R31, RZ, PT ;  /* 0x000000ff1f00720c */ /* 0x000fe20003f66270 */
[----:B------:R-:W-:Y:S01]  /*1610*/  @!P5 IMAD.MOV R19, RZ, RZ, -R19 ;  /* 0x000000ffff13d224 */ /* 0x000fe200078e0a13 */
[----:B------:R-:W-:-:S02]  /*1620*/  ISETP.GE.AND P6, PT, R38, RZ, PT ;  /* 0x000000ff2600720c */ /* 0x000fc40003fc6270 */
[----:B------:R-:W-:Y:S01]  /*1630*/  ISETP.NE.AND P5, PT, R7, RZ, PT ;  /* 0x000000ff0700720c */ /* 0x000fe20003fa5270 */
[----:B------:R-:W-:Y:S01]  /*1640*/  @!P0 IMAD.IADD R9, R9, 0x1, -R25 ;  /* 0x0000000109098824 */ /* 0x000fe200078e0a19 */
[----:B------:R-:W-:Y:S01]  /*1650*/  LOP3.LUT R7, RZ, R7, RZ, 0x33, !PT ;  /* 0x00000007ff077212 */ /* 0x000fe200078e33ff */
[----:B------:R-:W-:Y:S01]  /*1660*/  @!P1 IMAD.MOV R20, RZ, RZ, -R20 ;  /* 0x000000ffff149224 */ /* 0x000fe200078e0a14 */
[----:B------:R-:W-:Y:S01]  /*1670*/  ISETP.GE.AND P0, PT, R2, RZ, PT ;  /* 0x000000ff0200720c */ /* 0x000fe20003f06270 */
[----:B------:R-:W-:Y:S01]  /*1680*/  @!P2 IMAD.MOV R22, RZ, RZ, -R22 ;  /* 0x000000ffff16a224 */ /* 0x000fe200078e0a16 */
[C---:B------:R-:W-:Y:S01]  /*1690*/  SEL R10, R7.reuse, R10, !P5 ;  /* 0x0000000a070a7207 */ /* 0x040fe20006800000 */
[----:B------:R-:W-:Y:S01]  /*16a0*/  @!P4 IMAD.MOV R23, RZ, RZ, -R23 ;  /* 0x000000ffff17c224 */ /* 0x000fe200078e0a17 */
[C---:B------:R-:W-:Y:S01]  /*16b0*/  SEL R12, R7.reuse, R12, !P5 ;  /* 0x0000000c070c7207 */ /* 0x040fe20006800000 */
[----:B------:R-:W-:Y:S01]  /*16c0*/  @!P3 IMAD.MOV R24, RZ, RZ, -R24 ;  /* 0x000000ffff18b224 */ /* 0x000fe200078e0a18 */
[----:B------:R-:W-:Y:S01]  /*16d0*/  SEL R11, R7, R11, !P5 ;  /* 0x0000000b070b7207 */ /* 0x000fe20006800000 */
[----:B-----5:R-:W-:Y:S01]  /*16e0*/  IMAD R54, R10, UR7, RZ ;  /* 0x000000070a367c24 */ /* 0x020fe2000f8e02ff */
[----:B------:R-:W-:Y:S01]  /*16f0*/  @!P6 IADD3 R21, PT, PT, -R21, RZ, RZ ;  /* 0x000000ff1515e210 */ /* 0x000fe20007ffe1ff */
[----:B------:R-:W-:Y:S01]  /*1700*/  IMAD R53, R12, UR7, RZ ;  /* 0x000000070c357c24 */ /* 0x000fe2000f8e02ff */
[----:B------:R-:W-:Y:S01]  /*1710*/  SEL R13, R7, R13, !P5 ;  /* 0x0000000d070d7207 */ /* 0x000fe20006800000 */
[----:B------:R-:W-:Y:S01]  /*1720*/  IMAD R52, R11, UR7, RZ ;  /* 0x000000070b347c24 */ /* 0x000fe2000f8e02ff */
[C---:B------:R-:W-:Y:S01]  /*1730*/  SEL R14, R7.reuse, R14, !P5 ;  /* 0x0000000e070e7207 */ /* 0x040fe20006800000 */
[----:B------:R-:W-:Y:S01]  /*1740*/  @!P0 IMAD.MOV R8, RZ, RZ, -R8 ;  /* 0x000000ffff088224 */ /* 0x000fe200078e0a08 */
[----:B------:R-:W-:Y:S01]  /*1750*/  SEL R15, R7, R15, !P5 ;  /* 0x0000000f070f7207 */ /* 0x000fe20006800000 */
[----:B------:R-:W-:Y:S01]  /*1760*/  IMAD R51, R13, UR7, RZ ;  /* 0x000000070d337c24 */ /* 0x000fe2000f8e02ff */
[C---:B------:R-:W-:Y:S01]  /*1770*/  SEL R16, R7.reuse, R16, !P5 ;  /* 0x0000001007107207 */ /* 0x040fe20006800000 */
[----:B------:R-:W-:Y:S01]  /*1780*/  IMAD R50, R14, UR7, RZ ;  /* 0x000000070e327c24 */ /* 0x000fe2000f8e02ff */
        /* <DEDUP_REMOVED lines=15> */
[----:B------:R-:W-:Y:S01]  /*1880*/  STL [R1+0x98], R54 ;  /* 0x0000983601007387 */ /* 0x000fe20000100800 */
[----:B------:R-:W-:Y:S01]  /*1890*/  SEL R26, R7, R26, !P5 ;  /* 0x0000001a071a7207 */ /* 0x000fe20006800000 */
[----:B------:R-:W-:Y:S01]  /*18a0*/  IMAD R10, R23, UR7, RZ ;  /* 0x00000007170a7c24 */ /* 0x000fe2000f8e02ff */
[----:B------:R-:W-:Y:S01]  /*18b0*/  ISETP.NE.AND P1, PT, R6, RZ, PT ;  /* 0x000000ff0600720c */ /* 0x000fe20003f25270 */
[----:B------:R-:W-:Y:S01]  /*18c0*/  STL [R1+0x94], R53 ;  /* 0x0000943501007387 */ /* 0x000fe20000100800 */
[----:B------:R-:W-:Y:S01]  /*18d0*/  LOP3.LUT R7, RZ, R6, RZ, 0x33, !PT ;  /* 0x00000006ff077212 */ /* 0x000fe200078e33ff */
[----:B------:R-:W-:Y:S01]  /*18e0*/  VIADD R6, R217, 0xffffffff ;  /* 0xffffffffd9067836 */ /* 0x000fe20000000000 */
[----:B----4-:R-:W-:Y:S01]  /*18f0*/  LEA R172, P0, R215, UR22, 0x2 ;  /* 0x00000016d7ac7c11 */ /* 0x010fe2000f8010ff */
[----:B------:R-:W-:Y:S01]  /*1900*/  STL [R1+0x90], R52 ;  /* 0x0000903401007387 */ /* 0x000fe20000100800 */
[----:B------:R-:W-:Y:S01]  /*1910*/  ISETP.GE.AND P6, PT, R3, RZ, PT ;  /* 0x000000ff0300720c */ /* 0x000fe20003fc6270 */
[----:B------:R-:W-:Y:S01]  /*1920*/  IMAD R11, R22, UR7, RZ ;  /* 0x00000007160b7c24 */ /* 0x000fe2000f8e02ff */
[----:B------:R-:W-:Y:S01]  /*1930*/  ISETP.GE.U32.AND P4, PT, R6, 0x7fffffe0, PT ;  /* 0x7fffffe00600780c */ /* 0x000fe20003f86070 */
[----:B------:R-:W-:Y:S01]  /*1940*/  VIADD R6, R217, 0xfffffffe ;  /* 0xfffffffed9067836 */ /* 0x000fe20000000000 */
[----:B------:R-:W-:Y:S01]  /*1950*/  LEA R190, P2, R54, R172, 0x2 ;  /* 0x000000ac36be7211 */ /* 0x000fe200078410ff */
[----:B------:R-:W-:Y:S01]  /*1960*/  STL [R1+0x8c], R51 ;  /* 0x00008c3301007387 */ /* 0x000fe20000100800 */
[----:B------:R-:W-:Y:S01]  /*1970*/  SEL R210, R7, R8, !P1 ;  /* 0x0000000807d27207 */ /* 0x000fe20004800000 */
[----:B------:R-:W-:Y:S01]  /*1980*/  VIADD R8, R217, 0xfffffffc ;  /* 0xfffffffcd9087836 */ /* 0x000fe20000000000 */
[----:B------:R-:W-:Y:S01]  /*1990*/  ISETP.GE.U32.AND P5, PT, R6, 0x7fffffdf, PT ;  /* 0x7fffffdf0600780c */ /* 0x000fe20003fa6070 */
[----:B------:R-:W-:Y:S01]  /*19a0*/  STL [R1+0x88], R50 ;  /* 0x0000883201007387 */ /* 0x000fe20000100800 */
[----:B------:R-:W-:Y:S01]  /*19b0*/  LEA.HI.X.SX32 R6, R215, UR23, 0x2, P0 ;  /* 0x00000017d7067c11 */ /* 0x000fe200080f16ff */
[----:B------:R-:W-:Y:S01]  /*19c0*/  IMAD R210, R210, UR6, RZ ;  /* 0x00000006d2d27c24 */ /* 0x000fe2000f8e02ff */
[----:B------:R-:W-:Y:S01]  /*19d0*/  LEA R206, P0, R53, R172, 0x2 ;  /* 0x000000ac35ce7211 */ /* 0x000fe200078010ff */
[----:B------:R-:W-:Y:S01]  /*19e0*/  STL [R1+0x84], R49 ;  /* 0x0000843101007387 */ /* 0x000fe20000100800 */
[----:B------:R-:W-:-:S02]  /*19f0*/  LEA.HI.X.SX32 R191, R54, R6, 0x2, P2 ;  /* 0x0000000636bf7211 */ /* 0x000fc400010f16ff */
[----:B------:R-:W-:Y:S01]  /*1a00*/  LEA.HI.X.SX32 R207, R53, R6, 0x2, P0 ;  /* 0x0000000635cf7211 */ /* 0x000fe200000f16ff */
[----:B------:R-:W-:Y:S01]  /*1a10*/  STL [R1+0x80], R48 ;  /* 0x0000803001007387 */ /* 0x000fe20000100800 */
[CC--:B------:R-:W-:Y:S02]  /*1a20*/  LEA R208, P0, R51.reuse, R172.reuse, 0x2 ;  /* 0x000000ac33d07211 */ /* 0x0c0fe400078010ff */
[C---:B------:R-:W-:Y:S01]  /*1a30*/  LEA R192, P2, R52.reuse, R172, 0x2 ;  /* 0x000000ac34c07211 */ /* 0x040fe200078410ff */
[----:B------:R-:W-:Y:S01]  /*1a40*/  STL [R1+0x7c], R47 ;  /* 0x00007c2f01007387 */ /* 0x000fe20000100800 */
[----:B------:R-:W-:Y:S02]  /*1a50*/  LEA.HI.X.SX32 R209, R51, R6, 0x2, P0 ;  /* 0x0000000633d17211 */ /* 0x000fe400000f16ff */
[----:B------:R-:W-:Y:S01]  /*1a60*/  LEA R134, P0, R49, R172, 0x2 ;  /* 0x000000ac31867211 */ /* 0x000fe200078010ff */
[----:B------:R-:W-:Y:S01]  /*1a70*/  STL [R1+0x78], R46 ;  /* 0x0000782e01007387 */ /* 0x000fe20000100800 */
[----:B------:R-:W-:-:S02]  /*1a80*/  LEA.HI.X.SX32 R193, R52, R6, 0x2, P2 ;  /* 0x0000000634c17211 */ /* 0x000fc400010f16ff */
[C---:B------:R-:W-:Y:S01]  /*1a90*/  LEA R194, P2, R50.reuse, R172, 0x2 ;  /* 0x000000ac32c27211 */ /* 0x040fe200078410ff */
[----:B------:R-:W-:Y:S01]  /*1aa0*/  STL [R1+0x74], R45 ;  /* 0x0000742d01007387 */ /* 0x000fe20000100800 */
[----:B------:R-:W-:Y:S02]  /*1ab0*/  LEA.HI.X.SX32 R135, R49, R6, 0x2, P0 ;  /* 0x0000000631877211 */ /* 0x000fe400000f16ff */
[C---:B------:R-:W-:Y:S01]  /*1ac0*/  LEA R136, P0, R47.reuse, R172, 0x2 ;  /* 0x000000ac2f887211 */ /* 0x040fe200078010ff */
[----:B------:R-:W-:Y:S01]  /*1ad0*/  STL [R1+0x70], R44 ;  /* 0x0000702c01007387 */ /* 0x000fe20000100800 */
[----:B------:R-:W-:Y:S02]  /*1ae0*/  LEA.HI.X.SX32 R195, R50, R6, 0x2, P2 ;  /* 0x0000000632c37211 */ /* 0x000fe400010f16ff */
[----:B------:R-:W-:Y:S01]  /*1af0*/  LEA R196, P2, R48, R172, 0x2 ;  /* 0x000000ac30c47211 */ /* 0x000fe200078410ff */
[----:B------:R-:W-:Y:S01]  /*1b00*/  STL [R1+0x6c], R43 ;  /* 0x00006c2b01007387 */ /* 0x000fe20000100800 */
[----:B------:R-:W-:-:S02]  /*1b10*/  LEA.HI.X.SX32 R137, R47, R6, 0x2, P0 ;  /* 0x000000062f897211 */ /* 0x000fc400000f16ff */
[----:B------:R-:W-:Y:S01]  /*1b20*/  LEA R138, P0, R45, R172, 0x2 ;  /* 0x000000ac2d8a7211 */ /* 0x000fe200078010ff */
[----:B------:R-:W-:Y:S01]  /*1b30*/  STL [R1+0x68], R11 ;  /* 0x0000680b01007387 */ /* 0x000fe20000100800 */
[----:B------:R-:W-:Y:S02]  /*1b40*/  @!P6 IADD3 R9, PT, PT, -R9, RZ, RZ ;  /* 0x000000ff0909e210 */ /* 0x000fe40007ffe1ff */
[----:B------:R-:W-:Y:S01]  /*1b50*/  LEA.HI.X.SX32 R197, R48, R6, 0x2, P2 ;  /* 0x0000000630c57211 */ /* 0x000fe200010f16ff */
[----:B------:R-:W-:Y:S01]  /*1b60*/  STL [R1+0x64], R10 ;  /* 0x0000640a01007387 */ /* 0x000fe20000100800 */
[----:B------:R-:W-:Y:S02]  /*1b70*/  LEA R198, P2, R46, R172, 0x2 ;  /* 0x000000ac2ec67211 */ /* 0x000fe400078410ff */
[----:B------:R-:W-:Y:S02]  /*1b80*/  LEA.HI.X.SX32 R139, R45, R6, 0x2, P0 ;  /* 0x000000062d8b7211 */ /* 0x000fe400000f16ff */
[----:B------:R-:W-:-:S02]  /*1b90*/  LEA R168, P0, R43, R172, 0x2 ;  /* 0x000000ac2ba87211 */ /* 0x000fc400078010ff */
[----:B------:R-:W-:Y:S01]  /*1ba0*/  SEL R214, R7, R9, !P1 ;  /* 0x0000000907d67207 */ /* 0x000fe20004800000 */
[----:B------:R-:W-:Y:S01]  /*1bb0*/  VIADD R7, R217, 0xfffffffd ;  /* 0xfffffffdd9077836 */ /* 0x000fe20000000000 */
[----:B------:R-:W-:Y:S01]  /*1bc0*/  LEA.HI.X.SX32 R199, R46, R6, 0x2, P2 ;  /* 0x000000062ec77211 */ /* 0x000fe200010f16ff */
[----:B------:R-:W-:Y:S01]  /*1bd0*/  IMAD R9, R26, UR7, RZ ;  /* 0x000000071a097c24 */ /* 0x000fe2000f8e02ff */
[----:B------:R-:W-:Y:S01]  /*1be0*/  LEA R200, P2, R44, R172, 0x2 ;  /* 0x000000ac2cc87211 */ /* 0x000fe200078410ff */
[----:B------:R-:W-:Y:S01]  /*1bf0*/  IMAD R214, R214, UR6, RZ ;  /* 0x00000006d6d67c24 */ /* 0x000fe2000f8e02ff */
[----:B------:R-:W-:Y:S02]  /*1c00*/  LEA.HI.X.SX32 R169, R43, R6, 0x2, P0 ;  /* 0x000000062ba97211 */ /* 0x000fe400000f16ff */
[----:B------:R-:W-:Y:S01]  /*1c10*/  ISETP.GE.U32.AND P1, PT, R8, 0x7fffffdd, PT ;  /* 0x7fffffdd0800780c */ /* 0x000fe20003f26070 */
[----:B------:R-:W-:Y:S01]  /*1c20*/  IMAD.SHL.U32 R252, R214, 0x4, RZ ;  /* 0x00000004d6fc7824 */ /* 0x000fe200078e00ff */
[----:B------:R-:W-:-:S02]  /*1c30*/  LEA R170, P0, R10, R172, 0x2 ;  /* 0x000000ac0aaa7211 */ /* 0x000fc400078010ff */
[----:B------:R-:W-:Y:S02]  /*1c40*/  SHF.L.U32 R8, R210, 0x2, RZ ;  /* 0x00000002d2087819 */ /* 0x000fe400000006ff */
[----:B------:R-:W-:Y:S01]  /*1c50*/  ISETP.GE.U32.AND P6, PT, R7, 0x7fffffde, PT ;  /* 0x7fffffde0700780c */ /* 0x000fe20003fc6070 */
[----:B------:R-:W-:Y:S01]  /*1c60*/  IMAD R7, R24, UR7, RZ ;  /* 0x0000000718077c24 */ /* 0x000fe2000f8e02ff */
[----:B------:R-:W-:Y:S01]  /*1c70*/  LEA.HI.X.SX32 R201, R44, R6, 0x2, P2 ;  /* 0x000000062cc97211 */ /* 0x000fe200010f16ff */
[----:B------:R-:W-:Y:S01]  /*1c80*/  UMOV UR7, 0x1 ;  /* 0x0000000100077882 */ /* 0x000fe20000000000 */
[----:B------:R-:W-:Y:S02]  /*1c90*/  LEA R202, P2, R11, R172, 0x2 ;  /* 0x000000ac0bca7211 */ /* 0x000fe400078410ff */
[----:B------:R-:W-:Y:S01]  /*1ca0*/  LEA.HI.X.SX32 R171, R10, R6, 0x2, P0 ;  /* 0x000000060aab7211 */ /* 0x000fe200000f16ff */
[----:B------:R-:W-:Y:S01]  /*1cb0*/  STL [R1+0x60], R7 ;  /* 0x0000600701007387 */ /* 0x000fe20000100800 */
[----:B------:R-:W-:-:S02]  /*1cc0*/  IADD3 R28, P0, PT, R8, UR20, RZ ;  /* 0x00000014081c7c10 */ /* 0x000fc4000ff1e0ff */
[----:B------:R-:W-:Y:S01]  /*1cd0*/  LEA.HI.X.SX32 R203, R11, R6, 0x2, P2 ;  /* 0x000000060bcb7211 */ /* 0x000fe200010f16ff */
[----:B------:R-:W-:Y:S01]  /*1ce0*/  STL [R1+0x5c], R9 ;  /* 0x00005c0901007387 */ /* 0x000fe20000100800 */
[C---:B------:R-:W-:Y:S02]  /*1cf0*/  LEA R204, P2, R7.reuse, R172, 0x2 ;  /* 0x000000ac07cc7211 */ /* 0x040fe400078410ff */
[----:B------:R-:W-:Y:S01]  /*1d00*/  LEA.HI.X.SX32 R29, R210, UR21, 0x2, P0 ;  /* 0x00000015d21d7c11 */ /* 0x000fe200080f16ff */
[----:B------:R1:W-:Y:S01]  /*1d10*/  STL [R1+0x58], R8 ;  /* 0x0000580801007387 */ /* 0x0003e20000100800 */
[----:B------:R-:W-:Y:S02]  /*1d20*/  IADD3 R26, P0, PT, R252, UR20, RZ ;  /* 0x00000014fc1a7c10 */ /* 0x000fe4000ff1e0ff */
[----:B------:R-:W-:Y:S02]  /*1d30*/  LEA.HI.X.SX32 R205, R7, R6, 0x2, P2 ;  /* 0x0000000607cd7211 */ /* 0x000fe400010f16ff */
[----:B------:R-:W-:-:S02]  /*1d40*/  ISETP.NE.U32.AND P3, PT, R5, RZ, PT ;  /* 0x000000ff0500720c */ /* 0x000fc40003f65070 */
[----:B------:R-:W-:Y:S02]  /*1d50*/  LEA R172, P2, R9, R172, 0x2 ;  /* 0x000000ac09ac7211 */ /* 0x000fe400078410ff */
[----:B------:R-:W-:Y:S01]  /*1d60*/  LEA.HI.X.SX32 R27, R214, UR21, 0x2, P0 ;  /* 0x00000015d61b7c11 */ /* 0x000fe200080f16ff */
[----:B-1----:R-:W-:Y:S01]  /*1d70*/  VIADD R8, R217, 0xfffffffb ;  /* 0xfffffffbd9087836 */ /* 0x002fe20000000000 */
[----:B------:R-:W-:Y:S09]  /*1d80*/  BRA.U UP0, `(.L_x_5) ;  /* 0x0000000100187547 */ /* 0x000ff2000b800000 */
[----:B------:R-:W-:Y:S01]  /*1d90*/  ELECT P0, URZ, PT ;  /* 0x0000000000ff782f */ /* 0x000fe20003800000 */
[----:B------:R-:W-:Y:S01]  /*1da0*/  IMAD.MOV.U32 R7, RZ, RZ, 0x1 ;  /* 0x00000001ff077424 */ /* 0x000fe200078e00ff */
[----:B------:R-:W-:Y:S01]  /*1db0*/  UMOV UR6, 0x40 ;  /* 0x0000004000067882 */ /* 0x000fe20000000000 */
[----:B------:R-:W-:Y:S01]  /*1dc0*/  UVIRTCOUNT.DEALLOC.SMPOOL 0x80 ;  /* 0x000000800000784c */ /* 0x000fe20000000000 */
[----:B------:R-:W-:-:S09]  /*1dd0*/  ULEA UR6, UR5, UR6, 0x18 ;  /* 0x0000000605067291 */ /* 0x000fd2000f8ec0ff */
[----:B------:R1:W-:Y:S03]  /*1de0*/  @P0 STS.U8 [UR6], R7 ;  /* 0x00000007ff000988 */ /* 0x0003e60008000006 */
.L_x_5:
[----:B------:R-:W-:Y:S01]  /*1df0*/  UIADD3 UR11, UPT, UPT, UR15, UR4, URZ ;  /* 0x000000040f0b7290 */ /* 0x000fe2000fffe0ff */
[----:B------:R-:W-:Y:S01]  /*1e00*/  SHF.L.U32 R70, R5, 0x2, RZ ;  /* 0x0000000205467819 */ /* 0x000fe200000006ff */
[----:B------:R-:W-:Y:S01]  /*1e10*/  VOTEU.ALL UP1, P3 ;  /* 0x0000000000ff7886 */ /* 0x000fe20001820000 */
[----:B------:R-:W-:Y:S01]  /*1e20*/  UIADD3 UR12, UPT, UPT, UR10, 0x34000, URZ ;  /* 0x000340000a0c7890 */ /* 0x000fe2000fffe0ff */
[----:B------:R-:W-:Y:S01]  /*1e30*/  VIADD R5, R217, 0xfffffff9 ;  /* 0xfffffff9d9057836 */ /* 0x000fe20000000000 */
[----:B------:R-:W-:Y:S01]  /*1e40*/  VOTEU.ALL UP2, P3 ;  /* 0x0000000000ff7886 */ /* 0x000fe20001840000 */
[----:B------:R-:W-:Y:S01]  /*1e50*/  VIADD R213, R70, UR10 ;  /* 0x0000000a46d57c36 */ /* 0x000fe20008000000 */
[----:B------:R-:W-:-:S04]  /*1e60*/  @!UP1 UIADD3 UR16, UPT, UPT, -UR7, 0x100000, URZ ;  /* 0x0010000007109890 */ /* 0x000fc8000fffe1ff */
[----:B------:R-:W-:Y:S02]  /*1e70*/  @!UP1 USHF.L.U32 UR17, UR16, 0xb, URZ ;  /* 0x0000000b10119899 */ /* 0x000fe400080006ff */
[----:B------:R-:W-:Y:S01]  /*1e80*/  @!UP1 USHF.L.U32 UR16, UR16, 0x1, URZ ;  /* 0x0000000110109899 */ /* 0x000fe200080006ff */
[----:B------:R-:W-:Y:S01]  /*1e90*/  IMAD.WIDE R24, R132, 0x4, R28 ;  /* 0x0000000484187825 */ /* 0x000fe200078e021c */
[----:B------:R-:W-:Y:S01]  /*1ea0*/  STTM.x128 tmem[UR11], RZ ;  /* 0x000000ff000079ed */ /* 0x000fe200083c000b */
[----:B------:R-:W2:Y:S01]  /*1eb0*/  FENCE.VIEW.ASYNC.T ;  /* 0x00000000000073c6 */ /* 0x000ea20000000200 */
[----:B------:R-:W-:-:S04]  /*1ec0*/  @!UP1 UIADD3 UR4, UPT, UPT, -UR7, 0x100000, URZ ;  /* 0x0010000007049890 */ /* 0x000fc8000fffe1ff */
[----:B------:R-:W-:Y:S02]  /*1ed0*/  @!UP1 USHF.L.U32 UR5, UR4, 0xb, URZ ;  /* 0x0000000b04059899 */ /* 0x000fe400080006ff */
[----:B------:R-:W-:Y:S01]  /*1ee0*/  @!UP1 USHF.L.U32 UR4, UR4, 0x1, URZ ;  /* 0x0000000104049899 */ /* 0x000fe200080006ff */
[----:B--2---:R-:W-:Y:S01]  /*1ef0*/  BAR.SYNC.DEFER_BLOCKING 0x0 ;  /* 0x0000000000007b1d */ /* 0x004fe20000010000 */
[----:B------:R-:W-:Y:S01]  /*1f00*/  IMAD.WIDE R22, R132, 0x4, R26 ;  /* 0x0000000484167825 */ /* 0x000fe200078e021a */
[----:B------:R-:W-:Y:S02]  /*1f10*/  LEA.HI.X.SX32 R173, R9, R6, 0x2, P2 ;  /* 0x0000000609ad7211 */ /* 0x000fe400010f16ff */
[----:B------:R-:W-:Y:S01]  /*1f20*/  ISETP.GE.U32.AND P2, PT, R8, 0x7fffffdc, PT ;  /* 0x7fffffdc0800780c */ /* 0x000fe20003f46070 */
[C---:B------:R-:W-:Y:S01]  /*1f30*/  IMAD.SHL.U32 R19, R132.reuse, 0x2, RZ ;  /* 0x0000000284137824 */ /* 0x040fe200078e00ff */
[----:B------:R-:W-:Y:S01]  /*1f40*/  VOTEU.ALL UP1, P3 ;  /* 0x0000000000ff7886 */ /* 0x000fe20001820000 */
[C---:B------:R-:W-:Y:S01]  /*1f50*/  IMAD R15, R132.reuse, 0x3, RZ ;  /* 0x00000003840f7824 */ /* 0x040fe200078e02ff */
[----:B------:R-:W-:Y:S01]  /*1f60*/  SHF.L.U32 R121, R132, 0x4, RZ ;  /* 0x0000000484797819 */ /* 0x000fe200000006ff */
[----:B------:R-:W-:Y:S01]  /*1f70*/  IMAD.WIDE R20, R19, 0x4, R28 ;  /* 0x0000000413147825 */ /* 0x000fe200078e021c */
[----:B-1----:R-:W-:-:S03]  /*1f80*/  IADD3 R7, PT, PT, R217, -0x23, RZ ;  /* 0xffffffddd9077810 */ /* 0x002fc60007ffe0ff */
[----:B------:R-:W-:-:S04]  /*1f90*/  IMAD.WIDE R18, R19, 0x4, R26 ;  /* 0x0000000413127825 */ /* 0x000fc800078e021a */
[----:B------:R-:W-:Y:S02]  /*1fa0*/  VIADD R6, R217, 0xfffffffa ;  /* 0xfffffffad9067836 */ /* 0x000fe40000000000 */
[----:B------:R-:W-:-:S03]  /*1fb0*/  IMAD.WIDE R16, R15, 0x4, R28 ;  /* 0x000000040f107825 */ /* 0x000fc600078e021c */
[----:B------:R-:W-:Y:S01]  /*1fc0*/  ISETP.GE.U32.AND P0, PT, R6, 0x7fffffdb, PT ;  /* 0x7fffffdb0600780c */ /* 0x000fe20003f06070 */
[----:B------:R-:W-:Y:S01]  /*1fd0*/  IMAD.WIDE R14, R15, 0x4, R26 ;  /* 0x000000040f0e7825 */ /* 0x000fe200078e021a */
[----:B------:R-:W1:Y:S02]  /*1fe0*/  FENCE.VIEW.ASYNC.S ;  /* 0x00000000000073c6 */ /* 0x000e640000000000 */
[----:B-1----:R1:W2:Y:S02]  /*1ff0*/  @!UP1 SYNCS.EXCH.64 URZ, [UR12], UR16 ;  /* 0x000000100cff95b2 */ /* 0x0022a40008000100 */
[----:B--2---:R-:W-:Y:S01]  /*2000*/  BAR.SYNC.DEFER_BLOCKING 0x0 ;  /* 0x0000000000007b1d */ /* 0x004fe20000010000 */
[C---:B------:R-:W-:Y:S02]  /*2010*/  IMAD.SHL.U32 R11, R132.reuse, 0x4, RZ ;  /* 0x00000004840b7824 */ /* 0x040fe400078e00ff */
[----:B------:R-:W-:Y:S02]  /*2020*/  IMAD R251, R132, 0x5, RZ ;  /* 0x0000000584fb7824 */ /* 0x000fe400078e02ff */
[----:B------:R-:W-:-:S04]  /*2030*/  IMAD.WIDE R12, R11, 0x4, R28 ;  /* 0x000000040b0c7825 */ /* 0x000fc800078e021c */
[----:B------:R-:W-:-:S04]  /*2040*/  IMAD.WIDE R10, R11, 0x4, R26 ;  /* 0x000000040b0a7825 */ /* 0x000fc800078e021a */
[----:B------:R-:W-:-:S04]  /*2050*/  IMAD.WIDE R8, R251, 0x4, R28 ;  /* 0x00000004fb087825 */ /* 0x000fc800078e021c */
[----:B------:R-:W-:-:S04]  /*2060*/  IMAD.WIDE R250, R251, 0x4, R26 ;  /* 0x00000004fbfa7825 */ /* 0x000fc800078e021a */
[----:B------:R-:W-:Y:S01]  /*2070*/  IMAD R247, R132, 0x6, RZ ;  /* 0x0000000684f77824 */ /* 0x000fe200078e02ff */
[----:B------:R1:W2:Y:S02]  /*2080*/  @!UP2 SYNCS.EXCH.64 URZ, [UR10+0x34008], UR4 ;  /* 0x034008040affa5b2 */ /* 0x0002a40008000100 */
[----:B------:R-:W-:Y:S01]  /*2090*/  @!PT LDS RZ, [RZ] ;  /* 0x00000000fffff984 */ /* 0x000fe20000000800 */
[----:B------:R-:W-:Y:S01]  /*20a0*/  @!PT LDS RZ, [RZ] ;  /* 0x00000000fffff984 */ /* 0x000fe20000000800 */
[----:B------:R-:W-:Y:S01]  /*20b0*/  @!PT LDS RZ, [RZ] ;  /* 0x00000000fffff984 */ /* 0x000fe20000000800 */
[----:B--2---:R2:W-:Y:S01]  /*20c0*/  LDGSTS.E [R213], desc[UR18][R28.64], !P4 ;  /* 0x000000001cd57fae */ /* 0x0045e2000e1a1012 */
[----:B------:R-:W-:-:S03]  /*20d0*/  IMAD.WIDE R248, R247, 0x4, R28 ;  /* 0x00000004f7f87825 */ /* 0x000fc600078e021c */
[----:B------:R3:W-:Y:S01]  /*20e0*/  LDGSTS.E [R213+0x200], desc[UR18][R26.64], !P4 ;  /* 0x002000001ad57fae */ /* 0x0007e2000e1a1012 */
[----:B------:R-:W-:Y:S01]  /*20f0*/  ISETP.GE.U32.AND P4, PT, R5, 0x7fffffda, PT ;  /* 0x7fffffda0500780c */ /* 0x000fe20003f86070 */
[----:B------:R-:W-:Y:S02]  /*2100*/  VIADD R5, R217, 0xfffffff8 ;  /* 0xfffffff8d9057836 */ /* 0x000fe40000000000 */
[----:B------:R4:W-:Y:S01]  /*2110*/  LDGSTS.E [R213+0x400], desc[UR18][R24.64], !P5 ;  /* 0x0040000018d57fae */ /* 0x0009e2000e9a1012 */
[----:B------:R-:W-:-:S03]  /*2120*/  IMAD.WIDE R246, R247, 0x4, R26 ;  /* 0x00000004f7f67825 */ /* 0x000fc600078e021a */
[----:B------:R5:W-:Y:S01]  /*2130*/  LDGSTS.E [R213+0x600], desc[UR18][R22.64], !P5 ;  /* 0x0060000016d57fae */ /* 0x000be2000e9a1012 */
[----:B------:R-:W-:Y:S01]  /*2140*/  ISETP.GE.U32.AND P5, PT, R5, 0x7fffffd9, PT ;  /* 0x7fffffd90500780c */ /* 0x000fe20003fa6070 */
[C---:B------:R-:W-:Y:S01]  /*2150*/  IMAD R243, R132.reuse, 0x7, RZ ;  /* 0x0000000784f37824 */ /* 0x040fe200078e02ff */
[----:B------:R-:W-:Y:S01]  /*2160*/  IADD3 R5, PT, PT, R217, -0x9, RZ ;  /* 0xfffffff7d9057810 */ /* 0x000fe20007ffe0ff */
[----:B------:R1:W-:Y:S01]  /*2170*/  LDGSTS.E [R213+0x800], desc[UR18][R20.64], !P6 ;  /* 0x0080000014d57fae */ /* 0x0003e2000f1a1012 */
[----:B------:R-:W-:Y:S02]  /*2180*/  IMAD.SHL.U32 R239, R132, 0x8, RZ ;  /* 0x0000000884ef7824 */ /* 0x000fe400078e00ff */
[----:B------:R-:W-:Y:S01]  /*2190*/  IMAD.WIDE R244, R243, 0x4, R28 ;  /* 0x00000004f3f47825 */ /* 0x000fe200078e021c */
[----:B------:R1:W-:Y:S01]  /*21a0*/  LDGSTS.E [R213+0xa00], desc[UR18][R18.64], !P6 ;  /* 0x00a0000012d57fae */ /* 0x0003e2000f1a1012 */
[----:B------:R-:W-:Y:S02]  /*21b0*/  ISETP.GE.U32.AND P6, PT, R5, 0x7fffffd8, PT ;  /* 0x7fffffd80500780c */ /* 0x000fe40003fc6070 */
[----:B------:R-:W-:Y:S01]  /*21c0*/  VIADD R5, R217, 0xfffffff6 ;  /* 0xfffffff6d9057836 */ /* 0x000fe20000000000 */
[----:B------:R1:W-:Y:S01]  /*21d0*/  LDGSTS.E [R213+0xc00], desc[UR18][R16.64], !P1 ;  /* 0x00c0000010d57fae */ /* 0x0003e2000c9a1012 */
        /* <DEDUP_REMOVED lines=15> */
[----:B------:R-:W-:Y:S01]  /*22d0*/  LDGSTS.E [R213+0x1800], desc[UR18][R248.64], !P4 ;  /* 0x01800000f8d57fae */ /* 0x000fe2000e1a1012 */
[----:B------:R-:W-:Y:S02]  /*22e0*/  IMAD R231, R132, 0xa, RZ ;  /* 0x0000000a84e77824 */ /* 0x000fe400078e02ff */
[----:B------:R-:W-:Y:S01]  /*22f0*/  IMAD.WIDE R236, R235, 0x4, R28 ;  /* 0x00000004ebec7825 */ /* 0x000fe200078e021c */
[----:B------:R-:W-:Y:S01]  /*2300*/  LDGSTS.E [R213+0x1a00], desc[UR18][R246.64], !P4 ;  /* 0x01a00000f6d57fae */ /* 0x000fe2000e1a1012 */
[----:B------:R-:W-:Y:S02]  /*2310*/  ISETP.GE.U32.AND P4, PT, R5, 0x7fffffd4, PT ;  /* 0x7fffffd40500780c */ /* 0x000fe40003f86070 */
[----:B------:R-:W-:Y:S01]  /*2320*/  VIADD R5, R217, 0xfffffff2 ;  /* 0xfffffff2d9057836 */ /* 0x000fe20000000000 */
[----:B------:R-:W-:Y:S01]  /*2330*/  LDGSTS.E [R213+0x1c00], desc[UR18][R244.64], !P5 ;  /* 0x01c00000f4d57fae */ /* 0x000fe2000e9a1012 */
[----:B------:R-:W-:-:S03]  /*2340*/  IMAD.WIDE R234, R235, 0x4, R26 ;  /* 0x00000004ebea7825 */ /* 0x000fc600078e021a */
[----:B------:R-:W-:Y:S01]  /*2350*/  LDGSTS.E [R213+0x1e00], desc[UR18][R242.64], !P5 ;  /* 0x01e00000f2d57fae */ /* 0x000fe2000e9a1012 */
[----:B------:R-:W-:Y:S01]  /*2360*/  ISETP.GE.U32.AND P5, PT, R5, 0x7fffffd3, PT ;  /* 0x7fffffd30500780c */ /* 0x000fe20003fa6070 */
[----:B------:R-:W-:Y:S02]  /*2370*/  VIADD R5, R217, 0xfffffff1 ;  /* 0xfffffff1d9057836 */ /* 0x000fe40000000000 */
        /* <DEDUP_REMOVED lines=16> */
[----:B------:R-:W-:Y:S01]  /*2480*/  IMAD.WIDE R226, R227, 0x4, R26 ;  /* 0x00000004e3e27825 */ /* 0x000fe200078e021a */
[----:B------:R-:W-:Y:S03]  /*2490*/  LDGSTS.E [R213+0x2c00], desc[UR18][R228.64], !P0 ;  /* 0x02c00000e4d57fae */ /* 0x000fe6000c1a1012 */
[----:B------:R-:W-:Y:S01]  /*24a0*/  VIADD R5, R217, 0xffffffee ;  /* 0xffffffeed9057836 */ /* 0x000fe20000000000 */
[----:B------:R-:W-:Y:S01]  /*24b0*/  LDGSTS.E [R213+0x2e00], desc[UR18][R226.64], !P0 ;  /* 0x02e00000e2d57fae */ /* 0x000fe2000c1a1012 */
[----:B------:R-:W-:-:S03]  /*24c0*/  IMAD.WIDE R224, R223, 0x4, R28 ;  /* 0x00000004dfe07825 */ /* 0x000fc600078e021c */
[----:B------:R-:W-:Y:S01]  /*24d0*/  ISETP.GE.U32.AND P0, PT, R5, 0x7fffffcf, PT ;  /* 0x7fffffcf0500780c */ /* 0x000fe20003f06070 */
[----:B------:R-:W-:Y:S01]  /*24e0*/  IMAD.WIDE R222, R223, 0x4, R26 ;  /* 0x00000004dfde7825 */ /* 0x000fe200078e021a */
[----:B------:R-:W-:Y:S03]  /*24f0*/  LDGSTS.E [R213+0x3000], desc[UR18][R224.64], !P4 ;  /* 0x03000000e0d57fae */ /* 0x000fe6000e1a1012 */
[----:B------:R-:W-:Y:S01]  /*2500*/  IMAD R219, R132, 0xd, RZ ;  /* 0x0000000d84db7824 */ /* 0x000fe200078e02ff */
[----:B------:R-:W-:Y:S01]  /*2510*/  LDGSTS.E [R213+0x3200], desc[UR18][R222.64], !P4 ;  /* 0x03200000ded57fae */ /* 0x000fe2000e1a1012 */
[----:B------:R-:W-:Y:S02]  /*2520*/  VIADD R5, R217, 0xffffffed ;  /* 0xffffffedd9057836 */ /* 0x000fe40000000000 */
[----:B------:R-:W-:-:S03]  /*2530*/  IMAD.WIDE R220, R219, 0x4, R28 ;  /* 0x00000004dbdc7825 */ /* 0x000fc600078e021c */
[----:B------:R-:W-:Y:S01]  /*2540*/  ISETP.GE.U32.AND P4, PT, R5, 0x7fffffce, PT ;  /* 0x7fffffce0500780c */ /* 0x000fe20003f86070 */
[----:B------:R-:W-:Y:S01]  /*2550*/  IMAD.WIDE R218, R219, 0x4, R26 ;  /* 0x00000004dbda7825 */ /* 0x000fe200078e021a */
[----:B------:R-:W-:Y:S03]  /*2560*/  LDGSTS.E [R213+0x3400], desc[UR18][R220.64], !P5 ;  /* 0x03400000dcd57fae */ /* 0x000fe6000e9a1012 */
[----:B------:R-:W-:Y:S01]  /*2570*/  VIADD R5, R217, 0xffffffec ;  /* 0xffffffecd9057836 */ /* 0x000fe20000000000 */
[----:B------:R-:W-:Y:S01]  /*2580*/  LDGSTS.E [R213+0x3600], desc[UR18][R218.64], !P5 ;  /* 0x03600000dad57fae */ /* 0x000fe2000e9a1012 */
[C---:B------:R-:W-:Y:S02]  /*2590*/  IMAD R129, R132.reuse, 0xe, RZ ;  /* 0x0000000e84817824 */ /* 0x040fe400078e02ff */
[----:B------:R-:W-:Y:S01]  /*25a0*/  IMAD R125, R132, 0xf, RZ ;  /* 0x0000000f847d7824 */ /* 0x000fe200078e02ff */
[----:B------:R-:W-:Y:S01]  /*25b0*/  ISETP.GE.U32.AND P5, PT, R5, 0x7fffffcd, PT ;  /* 0x7fffffcd0500780c */ /* 0x000fe20003fa6070 */
[----:B------:R-:W-:-:S04]  /*25c0*/  IMAD.WIDE R130, R129, 0x4, R28 ;  /* 0x0000000481827825 */ /* 0x000fc800078e021c */
        /* <DEDUP_REMOVED lines=34> */
[----:B------:R-:W-:Y:S01]  /*27f0*/  IADD3 R5, PT, PT, R217, -0x1a, RZ ;  /* 0xffffffe6d9057810 */ /* 0x000fe20007ffe0ff */
[----:B------:R-:W-:Y:S02]  /*2800*/  LDGSTS.E [R213+0x4c00], desc[UR18][R110.64], !P5 ;  /* 0x04c000006ed57fae */ /* 0x000fe4000e9a1012 */
[----:B------:R-:W-:Y:S02]  /*2810*/  IMAD R105, R132, 0x14, RZ ;  /* 0x0000001484697824 */ /* 0x000fe400078e02ff */
[----:B------:R-:W-:Y:S01]  /*2820*/  LDGSTS.E [R213+0x4e00], desc[UR18][R108.64], !P5 ;  /* 0x04e000006cd57fae */ /* 0x000fe2000e9a1012 */
[----:B------:R-:W-:Y:S01]  /*2830*/  ISETP.GE.U32.AND P5, PT, R5, 0x7fffffc7, PT ;  /* 0x7fffffc70500780c */ /* 0x000fe20003fa6070 */
[----:B------:R-:W-:-:S04]  /*2840*/  IMAD.WIDE R106, R105, 0x4, R28 ;  /* 0x00000004696a7825 */ /* 0x000fc800078e021c */
        /* <DEDUP_REMOVED lines=26> */
[C---:B------:R-:W-:Y:S02]  /*29f0*/  IMAD R85, R132.reuse, 0x19, RZ ;  /* 0x0000001984557824 */ /* 0x040fe400078e02ff */
[----:B------:R-:W-:Y:S01]  /*2a00*/  IMAD.WIDE R90, R89, 0x4, R28 ;  /* 0x00000004595a7825 */ /* 0x000fe200078e021c */
[----:B------:R-:W-:Y:S02]  /*2a10*/  ISETP.GE.U32.AND P0, PT, R5, 0x7fffffc3, PT ;  /* 0x7fffffc30500780c */ /* 0x000fe40003f06070 */
[----:B------:R-:W-:Y:S01]  /*2a20*/  IADD3 R5, PT, PT, R217, -0x1f, RZ ;  /* 0xffffffe1d9057810 */ /* 0x000fe20007ffe0ff */
[----:B------:R-:W-:Y:S01]  /*2a30*/  IMAD.WIDE R88, R89, 0x4, R26 ;  /* 0x0000000459587825 */ /* 0x000fe200078e021a */
[----:B------:R-:W-:Y:S03]  /*2a40*/  LDGSTS.E [R213+0x6000], desc[UR18][R90.64], !P4 ;  /* 0x060000005ad57fae */ /* 0x000fe6000e1a1012 */
[C---:B------:R-:W-:Y:S01]  /*2a50*/  IMAD R81, R132.reuse, 0x1a, RZ ;  /* 0x0000001a84517824 */ /* 0x040fe200078e02ff */
[----:B------:R-:W-:Y:S01]  /*2a60*/  LDGSTS.E [R213+0x6200], desc[UR18][R88.64], !P4 ;  /* 0x0620000058d57fae */ /* 0x000fe2000e1a1012 */
[----:B------:R-:W-:Y:S01]  /*2a70*/  IMAD R77, R132, 0x1b, RZ ;  /* 0x0000001b844d7824 */ /* 0x000fe200078e02ff */
[----:B------:R-:W-:Y:S01]  /*2a80*/  ISETP.GE.U32.AND P4, PT, R5, 0x7fffffc2, PT ;  /* 0x7fffffc20500780c */ /* 0x000fe20003f86070 */
[----:B------:R-:W-:-:S04]  /*2a90*/  IMAD.WIDE R86, R85, 0x4, R28 ;  /* 0x0000000455567825 */ /* 0x000fc800078e021c */
[----:B------:R-:W-:Y:S01]  /*2aa0*/  IMAD.WIDE R84, R85, 0x4, R26 ;  /* 0x0000000455547825 */ /* 0x000fe200078e021a */
[----:B------:R-:W-:Y:S03]  /*2ab0*/  LDGSTS.E [R213+0x6400], desc[UR18][R86.64], !P5 ;  /* 0x0640000056d57fae */ /* 0x000fe6000e9a1012 */
[C---:B------:R-:W-:Y:S01]  /*2ac0*/  IMAD.WIDE R82, R81.reuse, 0x4, R28 ;  /* 0x0000000451527825 */ /* 0x040fe200078e021c */
[----:B------:R-:W-:Y:S03]  /*2ad0*/  LDGSTS.E [R213+0x6600], desc[UR18][R84.64], !P5 ;  /* 0x0660000054d57fae */ /* 0x000fe6000e9a1012 */
[----:B------:R-:W-:Y:S01]  /*2ae0*/  IMAD R183, R132, 0x1c, RZ ;  /* 0x0000001c84b77824 */ /* 0x000fe200078e02ff */
[----:B------:R-:W-:Y:S01]  /*2af0*/  LDGSTS.E [R213+0x6800], desc[UR18][R82.64], !P6 ;  /* 0x0680000052d57fae */ /* 0x000fe2000f1a1012 */
[----:B------:R-:W-:-:S04]  /*2b00*/  IMAD.WIDE R80, R81, 0x4, R26 ;  /* 0x0000000451507825 */ /* 0x000fc800078e021a */
[C---:B------:R-:W-:Y:S01]  /*2b10*/  IMAD.WIDE R78, R77.reuse, 0x4, R28 ;  /* 0x000000044d4e7825 */ /* 0x040fe200078e021c */
[----:B------:R-:W-:Y:S03]  /*2b20*/  LDGSTS.E [R213+0x6a00], desc[UR18][R80.64], !P6 ;  /* 0x06a0000050d57fae */ /* 0x000fe6000f1a1012 */
[----:B------:R-:W-:Y:S01]  /*2b30*/  IMAD R185, R132, 0x1d, RZ ;  /* 0x0000001d84b97824 */ /* 0x000fe200078e02ff */
[----:B------:R-:W-:Y:S01]  /*2b40*/  LDGSTS.E [R213+0x6c00], desc[UR18][R78.64], !P1 ;  /* 0x06c000004ed57fae */ /* 0x000fe2000c9a1012 */
[----:B------:R-:W-:-:S04]  /*2b50*/  IMAD.WIDE R76, R77, 0x4, R26 ;  /* 0x000000044d4c7825 */ /* 0x000fc800078e021a */
[----:B------:R-:W-:Y:S01]  /*2b60*/  IMAD.WIDE R174, R183, 0x4, R28 ;  /* 0x00000004b7ae7825 */ /* 0x000fe200078e021c */
[----:B------:R-:W-:Y:S03]  /*2b70*/  LDGSTS.E [R213+0x6e00], desc[UR18][R76.64], !P1 ;  /* 0x06e000004cd57fae */ /* 0x000fe6000c9a1012 */
[----:B------:R-:W-:Y:S01]  /*2b80*/  VIADD R5, R217, 0xffffffe0 ;  /* 0xffffffe0d9057836 */ /* 0x000fe20000000000 */
[----:B------:R-:W-:Y:S01]  /*2b90*/  LDGSTS.E [R213+0x7000], desc[UR18][R174.64], !P2 ;  /* 0x07000000aed57fae */ /* 0x000fe2000d1a1012 */
[----:B------:R-:W-:-:S03]  /*2ba0*/  IMAD.WIDE R182, R183, 0x4, R26 ;  /* 0x00000004b7b67825 */ /* 0x000fc600078e021a */
[----:B------:R-:W-:Y:S01]  /*2bb0*/  ISETP.GE.U32.AND P5, PT, R5, 0x7fffffc1, PT ;  /* 0x7fffffc10500780c */ /* 0x000fe20003fa6070 */
[----:B------:R-:W-:Y:S01]  /*2bc0*/  IMAD R187, R132, 0x1e, RZ ;  /* 0x0000001e84bb7824 */ /* 0x000fe200078e02ff */
[----:B------:R-:W-:Y:S01]  /*2bd0*/  LDGSTS.E [R213+0x7200], desc[UR18][R182.64], !P2 ;  /* 0x07200000b6d57fae */ /* 0x000fe2000d1a1012 */
[----:B------:R-:W-:Y:S01]  /*2be0*/  IMAD.WIDE R176, R185, 0x4, R28 ;  /* 0x00000004b9b07825 */ /* 0x000fe200078e021c */
[----:B------:R-:W-:-:S03]  /*2bf0*/  ISETP.GE.AND P6, PT, R42, R5, PT ;  /* 0x000000052a00720c */ /* 0x000fc60003fc6270 */
[----:B------:R-:W-:Y:S01]  /*2c00*/  IMAD.WIDE R184, R185, 0x4, R26 ;  /* 0x00000004b9b87825 */ /* 0x000fe200078e021a */
[----:B------:R-:W-:Y:S03]  /*2c10*/  LDGSTS.E [R213+0x7400], desc[UR18][R176.64], !P0 ;  /* 0x07400000b0d57fae */ /* 0x000fe6000c1a1012 */
[----:B------:R-:W-:Y:S01]  /*2c20*/  VIADD R32, R217, 0x1f ;  /* 0x0000001fd9207836 */ /* 0x000fe20000000000 */
[----:B------:R-:W-:Y:S01]  /*2c30*/  LDGSTS.E [R213+0x7600], desc[UR18][R184.64], !P0 ;  /* 0x07600000b8d57fae */ /* 0x000fe2000c1a1012 */
[----:B------:R-:W-:-:S03]  /*2c40*/  IMAD.WIDE R178, R187, 0x4, R28 ;  /* 0x00000004bbb27825 */ /* 0x000fc600078e021c */
[----:B------:R-:W-:Y:S01]  /*2c50*/  ISETP.GT.AND P0, PT, R32, 0x1f, PT ;  /* 0x0000001f2000780c */ /* 0x000fe20003f04270 */
[----:B------:R-:W-:Y:S01]  /*2c60*/  VIADD R6, R217, 0xffffffde ;  /* 0xffffffded9067836 */ /* 0x000fe20000000000 */
[----:B------:R-:W-:Y:S01]  /*2c70*/  LDGSTS.E [R213+0x7800], desc[UR18][R178.64], !P4 ;  /* 0x07800000b2d57fae */ /* 0x000fe2000e1a1012 */
[----:B------:R-:W-:-:S03]  /*2c80*/  IMAD.WIDE R186, R187, 0x4, R26 ;  /* 0x00000004bbba7825 */ /* 0x000fc600078e021a */
[----:B------:R-:W-:Y:S01]  /*2c90*/  ISETP.GE.U32.AND P2, PT, R6, 0x7fffffbf, PT ;  /* 0x7fffffbf0600780c */ /* 0x000fe20003f46070 */
[----:B------:R-:W-:Y:S01]  /*2ca0*/  VIADD R5, R217, 0xffffffdf ;  /* 0xffffffdfd9057836 */ /* 0x000fe20000000000 */
[----:B------:R-:W-:Y:S01]  /*2cb0*/  LDGSTS.E [R213+0x7a00], desc[UR18][R186.64], !P4 ;  /* 0x07a00000bad57fae */ /* 0x000fe2000e1a1012 */
[----:B------:R-:W-:Y:S01]  /*2cc0*/  IMAD R189, R132, 0x1f, RZ ;  /* 0x0000001f84bd7824 */ /* 0x000fe200078e02ff */
[----:B------:R-:W-:Y:S01]  /*2cd0*/  ISETP.GE.AND P4, PT, R42, R217, PT ;  /* 0x000000d92a00720c */ /* 0x000fe20003f86270 */
[----:B------:R-:W-:Y:S01]  /*2ce0*/  IMAD.SHL.U32 R212, R132, 0x20, RZ ;  /* 0x0000002084d47824 */ /* 0x000fe200078e00ff */
[----:B------:R-:W-:Y:S01]  /*2cf0*/  SEL R6, RZ, 0x4, !P0 ;  /* 0x00000004ff067807 */ /* 0x000fe20004000000 */
[----:B------:R-:W-:Y:S01]  /*2d00*/  IMAD.WIDE R180, R189, 0x4, R28 ;  /* 0x00000004bdb47825 */ /* 0x000fe200078e021c */
[----:B------:R-:W-:Y:S02]  /*2d10*/  ISETP.GE.U32.AND P1, PT, R5, 0x7fffffc0, PT ;  /* 0x7fffffc00500780c */ /* 0x000fe40003f26070 */
[----:B------:R-:W-:Y:S01]  /*2d20*/  LOP3.LUT R5, R4, 0x60, RZ, 0xc0, !PT ;  /* 0x0000006004057812 */ /* 0x000fe200078ec0ff */
[----:B------:R-:W-:Y:S01]  /*2d30*/  IMAD.WIDE R188, R189, 0x4, R26 ;  /* 0x00000004bdbc7825 */ /* 0x000fe200078e021a */
[----:B------:R-:W-:Y:S01]  /*2d40*/  SEL R6, R6, RZ, !P4 ;  /* 0x000000ff06067207 */ /* 0x000fe20006000000 */
[----:B------:R-:W-:Y:S01]  /*2d50*/  LDGSTS.E [R213+0x7c00], desc[UR18][R180.64], !P5 ;  /* 0x07c00000b4d57fae */ /* 0x000fe2000e9a1012 */
[----:B------:R-:W-:Y:S01]  /*2d60*/  SHF.R.U32.HI R69, RZ, 0x1, R5 ;  /* 0x00000001ff457819 */ /* 0x000fe20000011605 */
[----:B------:R-:W-:Y:S01]  /*2d70*/  VIADD R30, R217, 0xffffffdb ;  /* 0xffffffdbd91e7836 */ /* 0x000fe20000000000 */
[----:B------:R-:W-:Y:S01]  /*2d80*/  ISETP.GE.U32.AND P4, PT, R7, 0x7fffffbe, PT ;  /* 0x7fffffbe0700780c */ /* 0x000fe20003f86070 */
[----:B------:R-:W-:Y:S01]  /*2d90*/  LDGSTS.E [R213+0x7e00], desc[UR18][R188.64], !P5 ;  /* 0x07e00000bcd57fae */ /* 0x000fe2000e9a1012 */
[----:B------:R-:W-:Y:S01]  /*2da0*/  ISETP.NE.U32.AND P5, PT, R6, RZ, PT ;  /* 0x000000ff0600720c */ /* 0x000fe20003fa5070 */
[----:B------:R-:W-:Y:S01]  /*2db0*/  VIADD R7, R217, 0xffffffdc ;  /* 0xffffffdcd9077836 */ /* 0x000fe20000000000 */
[----:B------:R-:W-:Y:S01]  /*2dc0*/  LOP3.LUT R69, R70, R69, RZ, 0x3c, !PT ;  /* 0x0000004546457212 */ /* 0x000fe200078e3cff */
[----:B------:R-:W0:Y:S01]  /*2dd0*/  LDGDEPBAR ;  /* 0x00000000000079af */ /* 0x000e220000000000 */
[----:B------:R-:W-:Y:S01]  /*2de0*/  SEL R6, RZ, 0x4, P6 ;  /* 0x00000004ff067807 */ /* 0x000fe20003000000 */
[----:B--2---:R-:W-:Y:S01]  /*2df0*/  IMAD.WIDE R28, R212, 0x4, R28 ;  /* 0x00000004d41c7825 */ /* 0x004fe200078e021c */
[----:B------:R-:W-:-:S02]  /*2e00*/  ISETP.GE.U32.AND P6, PT, R7, 0x7fffffbd, PT ;  /* 0x7fffffbd0700780c */ /* 0x000fc40003fc6070 */
[C---:B------:R-:W-:Y:S01]  /*2e10*/  LOP3.LUT R31, R69.reuse, 0x40, RZ, 0x3c, !PT ;  /* 0x00000040451f7812 */ /* 0x040fe200078e3cff */
[----:B------:R-:W-:Y:S02]  /*2e20*/  VIADD R7, R69, UR10 ;  /* 0x0000000a45077c36 */ /* 0x000fe40008000000 */
[C---:B---3--:R-:W-:Y:S01]  /*2e30*/  IMAD.WIDE R26, R212.reuse, 0x4, R26 ;  /* 0x00000004d41a7825 */ /* 0x048fe200078e021a */
[----:B------:R-:W-:Y:S02]  /*2e40*/  IADD3 R211, PT, PT, R31, UR10, RZ ;  /* 0x0000000a1fd37c10 */ /* 0x000fe4000fffe0ff */
[----:B------:R-:W-:Y:S01]  /*2e50*/  LDGSTS.E [R7+0x28000], desc[UR18][R190.64], P5 ;  /* 0x28000000be077fae */ /* 0x000fe2000a9a1012 */
[----:B----4-:R-:W-:-:S03]  /*2e60*/  IMAD.WIDE R24, R212, 0x4, R24 ;  /* 0x00000004d4187825 */ /* 0x010fc600078e0218 */
[----:B------:R-:W-:Y:S01]  /*2e70*/  LDGSTS.E [R7+0x28400], desc[UR18][R192.64], P5 ;  /* 0x28400000c0077fae */ /* 0x000fe2000a9a1012 */
[----:B-----5:R-:W-:-:S03]  /*2e80*/  IMAD.WIDE R22, R212, 0x4, R22 ;  /* 0x00000004d4167825 */ /* 0x020fc600078e0216 */
[----:B------:R-:W-:Y:S01]  /*2e90*/  LDGSTS.E [R7+0x28800], desc[UR18][R194.64], P5 ;  /* 0x28800000c2077fae */ /* 0x000fe2000a9a1012 */
[----:B-1----:R-:W-:-:S03]  /*2ea0*/  IMAD.WIDE R20, R212, 0x4, R20 ;  /* 0x00000004d4147825 */ /* 0x002fc600078e0214 */
[----:B------:R-:W-:Y:S01]  /*2eb0*/  LDGSTS.E [R7+0x28c00], desc[UR18][R196.64], P5 ;  /* 0x28c00000c4077fae */ /* 0x000fe2000a9a1012 */
[----:B------:R-:W-:-:S03]  /*2ec0*/  IMAD.WIDE R18, R212, 0x4, R18 ;  /* 0x00000004d4127825 */ /* 0x000fc600078e0212 */
[----:B------:R-:W-:Y:S01]  /*2ed0*/  LDGSTS.E [R7+0x29000], desc[UR18][R198.64], P5 ;  /* 0x29000000c6077fae */ /* 0x000fe2000a9a1012 */
[----:B------:R-:W-:-:S03]  /*2ee0*/  IMAD.WIDE R16, R212, 0x4, R16 ;  /* 0x00000004d4107825 */ /* 0x000fc600078e0210 */
[----:B------:R-:W-:Y:S01]  /*2ef0*/  LDGSTS.E [R7+0x29400], desc[UR18][R200.64], P5 ;  /* 0x29400000c8077fae */ /* 0x000fe2000a9a1012 */
[----:B------:R-:W-:-:S03]  /*2f00*/  IMAD.WIDE R14, R212, 0x4, R14 ;  /* 0x00000004d40e7825 */ /* 0x000fc600078e020e */
[----:B------:R-:W-:Y:S01]  /*2f10*/  LDGSTS.E [R7+0x29800], desc[UR18][R202.64], P5 ;  /* 0x29800000ca077fae */ /* 0x000fe2000a9a1012 */
[----:B------:R-:W-:-:S03]  /*2f20*/  IMAD.WIDE R12, R212, 0x4, R12 ;  /* 0x00000004d40c7825 */ /* 0x000fc600078e020c */
[----:B------:R1:W-:Y:S01]  /*2f30*/  LDGSTS.E [R7+0x29c00], desc[UR18][R204.64], P5 ;  /* 0x29c00000cc077fae */ /* 0x0003e2000a9a1012 */
[----:B------:R-:W-:-:S03]  /*2f40*/  IMAD.WIDE R10, R212, 0x4, R10 ;  /* 0x00000004d40a7825 */ /* 0x000fc600078e020a */
[----:B------:R2:W-:Y:S01]  /*2f50*/  LDGSTS.E [R211+0x28200], desc[UR18][R206.64], P5 ;  /* 0x28200000ced37fae */ /* 0x0005e2000a9a1012 */
[----:B------:R-:W-:-:S03]  /*2f60*/  IMAD.WIDE R8, R212, 0x4, R8 ;  /* 0x00000004d4087825 */ /* 0x000fc600078e0208 */
[----:B------:R3:W-:Y:S01]  /*2f70*/  LDGSTS.E [R211+0x28600], desc[UR18][R208.64], P5 ;  /* 0x28600000d0d37fae */ /* 0x0007e2000a9a1012 */
[----:B------:R-:W-:-:S03]  /*2f80*/  IMAD.WIDE R250, R212, 0x4, R250 ;  /* 0x00000004d4fa7825 */ /* 0x000fc600078e02fa */
[----:B------:R4:W-:Y:S01]  /*2f90*/  LDGSTS.E [R211+0x28a00], desc[UR18][R134.64], P5 ;  /* 0x28a0000086d37fae */ /* 0x0009e2000a9a1012 */
[----:B-1----:R-:W-:Y:S02]  /*2fa0*/  VIADD R7, R217, 0xffffffda ;  /* 0xffffffdad9077836 */ /* 0x002fe40000000000 */
[C---:B------:R-:W-:Y:S01]  /*2fb0*/  IMAD.WIDE R248, R212.reuse, 0x4, R248 ;  /* 0x00000004d4f87825 */ /* 0x040fe200078e02f8 */
[----:B------:R1:W-:Y:S03]  /*2fc0*/  LDGSTS.E [R211+0x28e00], desc[UR18][R136.64], P5 ;  /* 0x28e0000088d37fae */ /* 0x0003e6000a9a1012 */
[C---:B------:R-:W-:Y:S01]  /*2fd0*/  IMAD.WIDE R246, R212.reuse, 0x4, R246 ;  /* 0x00000004d4f67825 */ /* 0x040fe200078e02f6 */
[----:B------:R5:W-:Y:S03]  /*2fe0*/  LDGSTS.E [R211+0x29200], desc[UR18][R138.64], P5 ;  /* 0x292000008ad37fae */ /* 0x000be6000a9a1012 */
[C---:B------:R-:W-:Y:S01]  /*2ff0*/  IMAD.WIDE R244, R212.reuse, 0x4, R244 ;  /* 0x00000004d4f47825 */ /* 0x040fe200078e02f4 */
[----:B------:R1:W-:Y:S03]  /*3000*/  LDGSTS.E [R211+0x29600], desc[UR18][R168.64], P5 ;  /* 0x29600000a8d37fae */ /* 0x0003e6000a9a1012 */
[C---:B------:R-:W-:Y:S01]  /*3010*/  IMAD.WIDE R242, R212.reuse, 0x4, R242 ;  /* 0x00000004d4f27825 */ /* 0x040fe200078e02f2 */
[----:B------:R1:W-:Y:S03]  /*3020*/  LDGSTS.E [R211+0x29a00], desc[UR18][R170.64], P5 ;  /* 0x29a00000aad37fae */ /* 0x0003e6000a9a1012 */
[----:B------:R-:W-:Y:S01]  /*3030*/  IMAD.WIDE R240, R212, 0x4, R240 ;  /* 0x00000004d4f07825 */ /* 0x000fe200078e02f0 */
[----:B------:R1:W-:Y:S01]  /*3040*/  LDGSTS.E [R211+0x29e00], desc[UR18][R172.64], P5 ;  /* 0x29e00000acd37fae */ /* 0x0003e2000a9a1012 */
[----:B------:R-:W-:-:S02]  /*3050*/  ISETP.GE.U32.AND P5, PT, R30, 0x7fffffbc, PT ;  /* 0x7fffffbc1e00780c */ /* 0x000fc40003fa6070 */
[----:B------:R-:W-:Y:S01]  /*3060*/  VIADD R30, R217, 0xffffffd9 ;  /* 0xffffffd9d91e7836 */ /* 0x000fe20000000000 */
[----:B------:R-:W0:Y:S01]  /*3070*/  LDGDEPBAR ;  /* 0x00000000000079af */ /* 0x000e220000000000 */
[C---:B------:R-:W-:Y:S01]  /*3080*/  IMAD.WIDE R238, R212.reuse, 0x4, R238 ;  /* 0x00000004d4ee7825 */ /* 0x040fe200078e02ee */
[----:B------:R-:W-:Y:S03]  /*3090*/  BAR.SYNC.DEFER_BLOCKING 0x0 ;  /* 0x0000000000007b1d */ /* 0x000fe60000010000 */
[----:B------:R-:W-:-:S04]  /*30a0*/  IMAD.WIDE R236, R212, 0x4, R236 ;  /* 0x00000004d4ec7825 */ /* 0x000fc800078e02ec */
[----:B------:R-:W-:-:S04]  /*30b0*/  IMAD.WIDE R234, R212, 0x4, R234 ;  /* 0x00000004d4ea7825 */ /* 0x000fc800078e02ea */
[----:B------:R-:W-:-:S04]  /*30c0*/  IMAD.WIDE R232, R212, 0x4, R232 ;  /* 0x00000004d4e87825 */ /* 0x000fc800078e02e8 */
[----:B------:R-:W-:-:S04]  /*30d0*/  IMAD.WIDE R230, R212, 0x4, R230 ;  /* 0x00000004d4e67825 */ /* 0x000fc800078e02e6 */
[----:B------:R-:W-:-:S04]  /*30e0*/  IMAD.WIDE R228, R212, 0x4, R228 ;  /* 0x00000004d4e47825 */ /* 0x000fc800078e02e4 */
[C---:B------:R-:W-:Y:S01]  /*30f0*/  IMAD.WIDE R226, R212.reuse, 0x4, R226 ;  /* 0x00000004d4e27825 */ /* 0x040fe200078e02e2 */
[----:B------:R-:W-:Y:S01]  /*3100*/  @!PT LDS RZ, [RZ] ;  /* 0x00000000fffff984 */ /* 0x000fe20000000800 */
[----:B------:R-:W-:Y:S01]  /*3110*/  @!PT LDS RZ, [RZ] ;  /* 0x00000000fffff984 */ /* 0x000fe20000000800 */
[----:B------:R-:W-:Y:S01]  /*3120*/  @!PT LDS RZ, [RZ] ;  /* 0x00000000fffff984 */ /* 0x000fe20000000800 */
[----:B------:R1:W-:Y:S03]  /*3130*/  LDGSTS.E [R213+0x8000], desc[UR18][R28.64], !P1 ;  /* 0x080000001cd57fae */ /* 0x0003e6000c9a1012 */
[C---:B------:R-:W-:Y:S01]  /*3140*/  IMAD.WIDE R224, R212.reuse, 0x4, R224 ;  /* 0x00000004d4e07825 */ /* 0x040fe200078e02e0 */
        /* <DEDUP_REMOVED lines=12> */
[C---:B------:R-:W-:Y:S01]  /*3210*/  IMAD.WIDE R218, R212.reuse, 0x4, R218 ;  /* 0x00000004d4da7825 */ /* 0x040fe200078e02da */
[C---:B------:R-:W-:Y:S01]  /*3220*/  IADD3 R7, PT, PT, R217.reuse, -0x2a, RZ ;  /* 0xffffffd6d9077810 */ /* 0x040fe20007ffe0ff */
[----:B------:R1:W-:Y:S02]  /*3230*/  LDGSTS.E [R213+0x8c00], desc[UR18][R16.64], !P6 ;  /* 0x08c0000010d57fae */ /* 0x0003e4000f1a1012 */
[----:B------:R-:W-:Y:S02]  /*3240*/  IMAD.WIDE R130, R212, 0x4, R130 ;  /* 0x00000004d4827825 */ /* 0x000fe400078e0282 */
[----:B------:R1:W-:Y:S01]  /*3250*/  LDGSTS.E [R213+0x8e00], desc[UR18][R14.64], !P6 ;  /* 0x08e000000ed57fae */ /* 0x0003e2000f1a1012 */
[----:B------:R-:W-:Y:S01]  /*3260*/  ISETP.GE.U32.AND P6, PT, R30, 0x7fffffb8, PT ;  /* 0x7fffffb81e00780c */ /* 0x000fe20003fc6070 */
[----:B------:R-:W-:-:S02]  /*3270*/  VIADD R30, R217, 0xffffffd5 ;  /* 0xffffffd5d91e7836 */ /* 0x000fc40000000000 */
        /* <DEDUP_REMOVED lines=109> */
[C---:B------:R-:W-:Y:S02]  /*3950*/  IMAD.WIDE R76, R212.reuse, 0x4, R76 ;  /* 0x00000004d44c7825 */ /* 0x040fe400078e024c */
        /* <DEDUP_REMOVED lines=8> */
[----:B------:R-:W-:Y:S01]  /*39e0*/  VIADD R7, R217, 0xffffffbf ;  /* 0xffffffbfd9077836 */ /* 0x000fe20000000000 */
[----:B------:R-:W-:Y:S01]  /*39f0*/  ISETP.GE.AND P2, PT, R42, R30, PT ;  /* 0x0000001e2a00720c */ /* 0x000fe20003f46270 */
[C---:B------:R-:W-:Y:S01]  /*3a00*/  IMAD.WIDE R176, R212.reuse, 0x4, R176 ;  /* 0x00000004d4b07825 */ /* 0x040fe200078e02b0 */
[----:B------:R1:W-:Y:S02]  /*3a10*/  LDGSTS.E [R213+0xec00], desc[UR18][R78.64], !P4 ;  /* 0x0ec000004ed57fae */ /* 0x0003e4000e1a1012 */
[----:B------:R-:W-:Y:S01]  /*3a20*/  SEL R31, RZ, 0x4, P2 ;  /* 0x00000004ff1f7807 */ /* 0x000fe20001000000 */
[----:B------:R-:W-:Y:S01]  /*3a30*/  IMAD.WIDE R184, R212, 0x4, R184 ;  /* 0x00000004d4b87825 */ /* 0x000fe200078e02b8 */
[----:B------:R1:W-:Y:S01]  /*3a40*/  LDGSTS.E [R213+0xee00], desc[UR18][R76.64], !P4 ;  /* 0x0ee000004cd57fae */ /* 0x0003e2000e1a1012 */
[----:B------:R-:W-:Y:S02]  /*3a50*/  ISETP.GE.U32.AND P4, PT, R30, 0x7fffffa1, PT ;  /* 0x7fffffa11e00780c */ /* 0x000fe40003f86070 */
[C---:B------:R-:W-:Y:S01]  /*3a60*/  IMAD.WIDE R178, R212.reuse, 0x4, R178 ;  /* 0x00000004d4b27825 */ /* 0x040fe200078e02b2 */
[----:B------:R1:W-:Y:S03]  /*3a70*/  LDGSTS.E [R213+0xf000], desc[UR18][R174.64], !P6 ;  /* 0x0f000000aed57fae */ /* 0x0003e6000f1a1012 */
[----:B------:R-:W-:Y:S01]  /*3a80*/  IMAD.WIDE R186, R212, 0x4, R186 ;  /* 0x00000004d4ba7825 */ /* 0x000fe200078e02ba */
[----:B------:R1:W-:Y:S01]  /*3a90*/  LDGSTS.E [R213+0xf200], desc[UR18][R182.64], !P6 ;  /* 0x0f200000b6d57fae */ /* 0x0003e2000f1a1012 */
[----:B------:R-:W-:-:S02]  /*3aa0*/  ISETP.GE.U32.AND P6, PT, R7, 0x7fffffa0, PT ;  /* 0x7fffffa00700780c */ /* 0x000fc40003fc6070 */
[----:B------:R-:W-:Y:S01]  /*3ab0*/  IADD3 R7, PT, PT, R217, -0x42, RZ ;  /* 0xffffffbed9077810 */ /* 0x000fe20007ffe0ff */
[----:B------:R1:W-:Y:S01]  /*3ac0*/  LDGSTS.E [R213+0xf400], desc[UR18][R176.64], !P5 ;  /* 0x0f400000b0d57fae */ /* 0x0003e2000e9a1012 */
[----:B------:R-:W-:Y:S02]  /*3ad0*/  IMAD.SHL.U32 R216, R133, 0x20, RZ ;  /* 0x0000002085d87824 */ /* 0x000fe400078e00ff */
[----:B------:R-:W-:Y:S01]  /*3ae0*/  IMAD.WIDE R180, R212, 0x4, R180 ;  /* 0x00000004d4b47825 */ /* 0x000fe200078e02b4 */
[----:B------:R1:W-:Y:S01]  /*3af0*/  LDGSTS.E [R213+0xf600], desc[UR18][R184.64], !P5 ;  /* 0x0f600000b8d57fae */ /* 0x0003e2000e9a1012 */
[----:B------:R-:W-:Y:S02]  /*3b00*/  ISETP.GT.AND P5, PT, R32, 0x5f, PT ;  /* 0x0000005f2000780c */ /* 0x000fe40003fa4270 */
[----:B------:R-:W-:Y:S01]  /*3b10*/  IMAD.WIDE R188, R212, 0x4, R188 ;  /* 0x00000004d4bc7825 */ /* 0x000fe200078e02bc */
[----:B------:R1:W-:Y:S03]  /*3b20*/  LDGSTS.E [R213+0xf800], desc[UR18][R178.64], !P1 ;  /* 0x0f800000b2d57fae */ /* 0x0003e6000c9a1012 */
[----:B------:R-:W-:Y:S01]  /*3b30*/  VIADD R133, R69, UR10 ;  /* 0x0000000a45857c36 */ /* 0x000fe20008000000 */
[----:B------:R1:W-:Y:S01]  /*3b40*/  LDGSTS.E [R213+0xfa00], desc[UR18][R186.64], !P1 ;  /* 0x0fa00000bad57fae */ /* 0x0003e2000c9a1012 */
[----:B------:R-:W-:Y:S01]  /*3b50*/  ISETP.GE.U32.AND P1, PT, R7, 0x7fffff9f, PT ;  /* 0x7fffff9f0700780c */ /* 0x000fe20003f26070 */
[----:B------:R-:W-:Y:S01]  /*3b60*/  IMAD.WIDE R190, R216, 0x4, R190 ;  /* 0x00000004d8be7825 */ /* 0x000fe200078e02be */
[----:B------:R-:W-:Y:S01]  /*3b70*/  SEL R7, R31, RZ, P5 ;  /* 0x000000ff1f077207 */ /* 0x000fe20002800000 */
[----:B------:R1:W-:Y:S01]  /*3b80*/  LDGSTS.E [R213+0xfc00], desc[UR18][R180.64], !P4 ;  /* 0x0fc00000b4d57fae */ /* 0x0003e2000e1a1012 */
[----:B------:R-:W-:Y:S01]  /*3b90*/  ISETP.GT.AND P5, PT, R32, 0x3f, PT ;  /* 0x0000003f2000780c */ /* 0x000fe20003fa4270 */
[----:B------:R-:W-:-:S02]  /*3ba0*/  IMAD.WIDE R192, R216, 0x4, R192 ;  /* 0x00000004d8c07825 */ /* 0x000fc400078e02c0 */
[----:B------:R1:W-:Y:S01]  /*3bb0*/  LDGSTS.E [R213+0xfe00], desc[UR18][R188.64], !P4 ;  /* 0x0fe00000bcd57fae */ /* 0x0003e2000e1a1012 */
[----:B------:R-:W-:Y:S01]  /*3bc0*/  SEL R6, R6, RZ, P5 ;  /* 0x000000ff06067207 */ /* 0x000fe20002800000 */
[----:B------:R-:W-:Y:S02]  /*3bd0*/  IMAD.WIDE R194, R216, 0x4, R194 ;  /* 0x00000004d8c27825 */ /* 0x000fe400078e02c2 */
[----:B------:R-:W0:Y:S01]  /*3be0*/  LDGDEPBAR ;  /* 0x00000000000079af */ /* 0x000e220000000000 */
[----:B------:R-:W-:Y:S01]  /*3bf0*/  ISETP.NE.U32.AND P5, PT, R6, RZ, PT ;  /* 0x000000ff0600720c */ /* 0x000fe20003fa5070 */
[----:B------:R-:W-:Y:S01]  /*3c00*/  IMAD.WIDE R196, R216, 0x4, R196 ;  /* 0x00000004d8c47825 */ /* 0x000fe200078e02c4 */
[----:B------:R-:W-:-:S03]  /*3c10*/  IADD3 R6, PT, PT, R217, -0x45, RZ ;  /* 0xffffffbbd9067810 */ /* 0x000fc60007ffe0ff */
[----:B------:R-:W-:-:S04]  /*3c20*/  IMAD.WIDE R198, R216, 0x4, R198 ;  /* 0x00000004d8c67825 */ /* 0x000fc800078e02c6 */
[----:B------:R-:W-:-:S04]  /*3c30*/  IMAD.WIDE R200, R216, 0x4, R200 ;  /* 0x00000004d8c87825 */ /* 0x000fc800078e02c8 */
[----:B------:R1:W-:Y:S01]  /*3c40*/  LDGSTS.E [R133+0x2a000], desc[UR18][R190.64], P5 ;  /* 0x2a000000be857fae */ /* 0x0003e2000a9a1012 */
[----:B------:R-:W-:-:S03]  /*3c50*/  IMAD.WIDE R202, R216, 0x4, R202 ;  /* 0x00000004d8ca7825 */ /* 0x000fc600078e02ca */
[----:B------:R1:W-:Y:S01]  /*3c60*/  LDGSTS.E [R133+0x2a400], desc[UR18][R192.64], P5 ;  /* 0x2a400000c0857fae */ /* 0x0003e2000a9a1012 */
[----:B------:R-:W-:-:S03]  /*3c70*/  IMAD.WIDE R204, R216, 0x4, R204 ;  /* 0x00000004d8cc7825 */ /* 0x000fc600078e02cc */
[----:B------:R1:W-:Y:S01]  /*3c80*/  LDGSTS.E [R133+0x2a800], desc[UR18][R194.64], P5 ;  /* 0x2a800000c2857fae */ /* 0x0003e2000a9a1012 */
[----:B--2---:R-:W-:-:S03]  /*3c90*/  IMAD.WIDE R206, R216, 0x4, R206 ;  /* 0x00000004d8ce7825 */ /* 0x004fc600078e02ce */
[----:B------:R2:W-:Y:S01]  /*3ca0*/  LDGSTS.E [R133+0x2ac00], desc[UR18][R196.64], P5 ;  /* 0x2ac00000c4857fae */ /* 0x0005e2000a9a1012 */
[----:B---3--:R-:W-:-:S03]  /*3cb0*/  IMAD.WIDE R208, R216, 0x4, R208 ;  /* 0x00000004d8d07825 */ /* 0x008fc600078e02d0 */
[----:B------:R3:W-:Y:S01]  /*3cc0*/  LDGSTS.E [R133+0x2b000], desc[UR18][R198.64], P5 ;  /* 0x2b000000c6857fae */ /* 0x0007e2000a9a1012 */
[----:B----4-:R-:W-:-:S03]  /*3cd0*/  IMAD.WIDE R134, R216, 0x4, R134 ;  /* 0x00000004d8867825 */ /* 0x010fc600078e0286 */
[----:B------:R4:W-:Y:S01]  /*3ce0*/  LDGSTS.E [R133+0x2b400], desc[UR18][R200.64], P5 ;  /* 0x2b400000c8857fae */ /* 0x0009e2000a9a1012 */
[----:B-1----:R-:W-:-:S03]  /*3cf0*/  IMAD.WIDE R136, R216, 0x4, R136 ;  /* 0x00000004d8887825 */ /* 0x002fc600078e0288 */
[----:B------:R1:W-:Y:S01]  /*3d00*/  LDGSTS.E [R133+0x2b800], desc[UR18][R202.64], P5 ;  /* 0x2b800000ca857fae */ /* 0x0003e2000a9a1012 */
[----:B-----5:R-:W-:-:S03]  /*3d10*/  IMAD.WIDE R138, R216, 0x4, R138 ;  /* 0x00000004d88a7825 */ /* 0x020fc600078e028a */
[----:B------:R5:W-:Y:S01]  /*3d20*/  LDGSTS.E [R133+0x2bc00], desc[UR18][R204.64], P5 ;  /* 0x2bc00000cc857fae */ /* 0x000be2000a9a1012 */
[----:B------:R-:W-:-:S03]  /*3d30*/  IMAD.WIDE R168, R216, 0x4, R168 ;  /* 0x00000004d8a87825 */ /* 0x000fc600078e02a8 */
[----:B------:R1:W-:Y:S01]  /*3d40*/  LDGSTS.E [R211+0x2a200], desc[UR18][R206.64], P5 ;  /* 0x2a200000ced37fae */ /* 0x0003e2000a9a1012 */
[----:B------:R-:W-:-:S03]  /*3d50*/  IMAD.WIDE R170, R216, 0x4, R170 ;  /* 0x00000004d8aa7825 */ /* 0x000fc600078e02aa */
[----:B------:R1:W-:Y:S01]  /*3d60*/  LDGSTS.E [R211+0x2a600], desc[UR18][R208.64], P5 ;  /* 0x2a600000d0d37fae */ /* 0x0003e2000a9a1012 */
[----:B------:R-:W-:-:S03]  /*3d70*/  IMAD.WIDE R172, R216, 0x4, R172 ;  /* 0x00000004d8ac7825 */ /* 0x000fc600078e02ac */
[----:B------:R1:W-:Y:S01]  /*3d80*/  LDGSTS.E [R211+0x2aa00], desc[UR18][R134.64], P5 ;  /* 0x2aa0000086d37fae */ /* 0x0003e2000a9a1012 */
[C---:B------:R-:W-:Y:S02]  /*3d90*/  VIADD R30, R217.reuse, 0xffffffbd ;  /* 0xffffffbdd91e7836 */ /* 0x040fe40000000000 */
[----:B------:R-:W-:Y:S01]  /*3da0*/  IMAD.WIDE R28, R212, 0x4, R28 ;  /* 0x00000004d41c7825 */ /* 0x000fe200078e021c */
[----:B------:R1:W-:Y:S02]  /*3db0*/  LDGSTS.E [R211+0x2ae00], desc[UR18][R136.64], P5 ;  /* 0x2ae0000088d37fae */ /* 0x0003e4000a9a1012 */
[----:B------:R-:W-:Y:S01]  /*3dc0*/  ISETP.GE.U32.AND P2, PT, R30, 0x7fffff9e, PT ;  /* 0x7fffff9e1e00780c */ /* 0x000fe20003f46070 */
[----:B------:R-:W-:Y:S01]  /*3dd0*/  VIADD R30, R217, 0xffffffbc ;  /* 0xffffffbcd91e7836 */ /* 0x000fe20000000000 */
[----:B------:R1:W-:Y:S01]  /*3de0*/  LDGSTS.E [R211+0x2b200], desc[UR18][R138.64], P5 ;  /* 0x2b2000008ad37fae */ /* 0x0003e2000a9a1012 */
[----:B------:R-:W-:-:S03]  /*3df0*/  IMAD.WIDE R26, R212, 0x4, R26 ;  /* 0x00000004d41a7825 */ /* 0x000fc600078e021a */
[----:B------:R1:W-:Y:S01]  /*3e00*/  LDGSTS.E [R211+0x2b600], desc[UR18][R168.64], P5 ;  /* 0x2b600000a8d37fae */ /* 0x0003e2000a9a1012 */
[----:B------:R-:W-:Y:S01]  /*3e10*/  ISETP.GE.U32.AND P4, PT, R30, 0x7fffff9d, PT ;  /* 0x7fffff9d1e00780c */ /* 0x000fe20003f86070 */
[C---:B------:R-:W-:Y:S02]  /*3e20*/  IMAD.WIDE R24, R212.reuse, 0x4, R24 ;  /* 0x00000004d4187825 */ /* 0x040fe400078e0218 */
[----:B------:R1:W-:Y:S02]  /*3e30*/  LDGSTS.E [R211+0x2ba00], desc[UR18][R170.64], P5 ;  /* 0x2ba00000aad37fae */ /* 0x0003e4000a9a1012 */
[----:B------:R-:W-:Y:S02]  /*3e40*/  IMAD.WIDE R22, R212, 0x4, R22 ;  /* 0x00000004d4167825 */ /* 0x000fe400078e0216 */
[----:B------:R1:W-:Y:S01]  /*3e50*/  LDGSTS.E [R211+0x2be00], desc[UR18][R172.64], P5 ;  /* 0x2be00000acd37fae */ /* 0x0003e2000a9a1012 */
[----:B------:R-:W-:Y:S01]  /*3e60*/  ISETP.GE.U32.AND P5, PT, R6, 0x7fffff9c, PT ;  /* 0x7fffff9c0600780c */ /* 0x000fe20003fa6070 */
[----:B------:R-:W-:-:S02]  /*3e70*/  VIADD R6, R217, 0xffffffba ;  /* 0xffffffbad9067836 */ /* 0x000fc40000000000 */
[----:B------:R-:W0:Y:S01]  /*3e80*/  LDGDEPBAR ;  /* 0x00000000000079af */ /* 0x000e220000000000 */
[----:B------:R-:W-:Y:S02]  /*3e90*/  VIADD R30, R217, 0xffffffb9 ;  /* 0xffffffb9d91e7836 */ /* 0x000fe40000000000 */
        /* <DEDUP_REMOVED lines=12> */
[----:B------:R-:W-:Y:S01]  /*3f60*/  IMAD.WIDE R250, R212, 0x4, R250 ;  /* 0x00000004d4fa7825 */ /* 0x000fe200078e02fa */
[----:B------:R1:W-:Y:S01]  /*3f70*/  LDGSTS.E [R213+0x10200], desc[UR18][R26.64], !P6 ;  /* 0x102000001ad57fae */ /* 0x0003e2000f1a1012 */
[----:B------:R-:W-:Y:S02]  /*3f80*/  ISETP.GE.U32.AND P6, PT, R6, 0x7fffff9b, PT ;  /* 0x7fffff9b0600780c */ /* 0x000fe40003fc6070 */
[----:B------:R-:W-:Y:S01]  /*3f90*/  IADD3 R6, PT, PT, R217, -0x48, RZ ;  /* 0xffffffb8d9067810 */ /* 0x000fe20007ffe0ff */
        /* <DEDUP_REMOVED lines=41> */
[----:B------:R-:W-:Y:S01]  /*4230*/  IADD3 R6, PT, PT, R217, -0x50, RZ ;  /* 0xffffffb0d9067810 */ /* 0x000fe20007ffe0ff */
[----:B------:R1:W-:Y:S02]  /*4240*/  LDGSTS.E [R213+0x12400], desc[UR18][R236.64], !P5 ;  /* 0x12400000ecd57fae */ /* 0x0003e4000e9a1012 */
[----:B------:R-:W-:Y:S02]  /*4250*/  IMAD.WIDE R228, R212, 0x4, R228 ;  /* 0x00000004d4e47825 */ /* 0x000fe400078e02e4 */
[----:B------:R1:W-:Y:S01]  /*4260*/  LDGSTS.E [R213+0x12600], desc[UR18][R234.64], !P5 ;  /* 0x12600000ead57fae */ /* 0x0003e2000e9a1012 */
[----:B------:R-:W-:Y:S01]  /*4270*/  ISETP.GE.U32.AND P5, PT, R30, 0x7fffff92, PT ;  /* 0x7fffff921e00780c */ /* 0x000fe20003fa6070 */
[----:B------:R-:W-:-:S02]  /*4280*/  IMAD.WIDE R226, R212, 0x4, R226 ;  /* 0x00000004d4e27825 */ /* 0x000fc400078e02e2 */
[----:B------:R1:W-:Y:S02]  /*4290*/  LDGSTS.E [R213+0x12800], desc[UR18][R232.64], !P6 ;  /* 0x12800000e8d57fae */ /* 0x0003e4000f1a1012 */
[----:B------:R-:W-:Y:S02]  /*42a0*/  VIADD R30, R217, 0xffffffaf ;  /* 0xffffffafd91e7836 */ /* 0x000fe40000000000 */
[----:B------:R1:W-:Y:S01]  /*42b0*/  LDGSTS.E [R213+0x12a00], desc[UR18][R230.64], !P6 ;  /* 0x12a00000e6d57fae */ /* 0x0003e2000f1a1012 */
[----:B------:R-:W-:Y:S01]  /*42c0*/  IMAD.WIDE R224, R212, 0x4, R224 ;  /* 0x00000004d4e07825 */ /* 0x000fe200078e02e0 */
[----:B------:R-:W-:Y:S02]  /*42d0*/  ISETP.GE.U32.AND P6, PT, R6, 0x7fffff91, PT ;  /* 0x7fffff910600780c */ /* 0x000fe40003fc6070 */
[----:B------:R1:W-:Y:S01]  /*42e0*/  LDGSTS.E [R213+0x12c00], desc[UR18][R228.64], !P1 ;  /* 0x12c00000e4d57fae */ /* 0x0003e2000c9a1012 */
[----:B------:R-:W-:-:S03]  /*42f0*/  IMAD.WIDE R222, R212, 0x4, R222 ;  /* 0x00000004d4de7825 */ /* 0x000fc600078e02de */
[----:B------:R1:W-:Y:S01]  /*4300*/  LDGSTS.E [R213+0x12e00], desc[UR18][R226.64], !P1 ;  /* 0x12e00000e2d57fae */ /* 0x0003e2000c9a1012 */
[C---:B------:R-:W-:Y:S01]  /*4310*/  VIADD R6, R217.reuse, 0xffffffae ;  /* 0xffffffaed9067836 */ /* 0x040fe20000000000 */
[----:B------:R-:W-:Y:S01]  /*4320*/  ISETP.GE.U32.AND P1, PT, R30, 0x7fffff90, PT ;  /* 0x7fffff901e00780c */ /* 0x000fe20003f26070 */
[C---:B------:R-:W-:Y:S01]  /*4330*/  IMAD.WIDE R220, R212.reuse, 0x4, R220 ;  /* 0x00000004d4dc7825 */ /* 0x040fe200078e02dc */
[----:B------:R1:W-:Y:S03]  /*4340*/  LDGSTS.E [R213+0x13000], desc[UR18][R224.64], !P2 ;  /* 0x13000000e0d57fae */ /* 0x0003e6000d1a1012 */
[----:B------:R-:W-:Y:S01]  /*4350*/  IMAD.WIDE R218, R212, 0x4, R218 ;  /* 0x00000004d4da7825 */ /* 0x000fe200078e02da */
[----:B------:R1:W-:Y:S01]  /*4360*/  LDGSTS.E [R213+0x13200], desc[UR18][R222.64], !P2 ;  /* 0x13200000ded57fae */ /* 0x0003e2000d1a1012 */
[----:B------:R-:W-:Y:S02]  /*4370*/  ISETP.GE.U32.AND P2, PT, R6, 0x7fffff8f, PT ;  /* 0x7fffff8f0600780c */ /* 0x000fe40003f46070 */
[C---:B------:R-:W-:Y:S01]  /*4380*/  VIADD R30, R217.reuse, 0xffffffad ;  /* 0xffffffadd91e7836 */ /* 0x040fe20000000000 */
[----:B------:R1:W-:Y:S01]  /*4390*/  LDGSTS.E [R213+0x13400], desc[UR18][R220.64], !P4 ;  /* 0x13400000dcd57fae */ /* 0x0003e2000e1a1012 */
[----:B------:R-:W-:Y:S01]  /*43a0*/  IMAD.WIDE R130, R212, 0x4, R130 ;  /* 0x00000004d4827825 */ /* 0x000fe200078e0282 */
[----:B------:R-:W-:-:S02]  /*43b0*/  IADD3 R6, PT, PT, R217, -0x54, RZ ;  /* 0xffffffacd9067810 */ /* 0x000fc40007ffe0ff */
[----:B------:R1:W-:Y:S01]  /*43c0*/  LDGSTS.E [R213+0x13600], desc[UR18][R218.64], !P4 ;  /* 0x13600000dad57fae */ /* 0x0003e2000e1a1012 */
[----:B------:R-:W-:Y:S01]  /*43d0*/  IMAD.WIDE R128, R212, 0x4, R128 ;  /* 0x00000004d4807825 */ /* 0x000fe200078e0280 */
[----:B------:R-:W-:Y:S02]  /*43e0*/  ISETP.GE.U32.AND P4, PT, R30, 0x7fffff8e, PT ;  /* 0x7fffff8e1e00780c */ /* 0x000fe40003f86070 */
[----:B------:R1:W-:Y:S01]  /*43f0*/  LDGSTS.E [R213+0x13800], desc[UR18][R130.64], !P5 ;  /* 0x1380000082d57fae */ /* 0x0003e2000e9a1012 */
[----:B------:R-:W-:-:S03]  /*4400*/  IMAD.WIDE R126, R212, 0x4, R126 ;  /* 0x00000004d47e7825 */ /* 0x000fc600078e027e */
[----:B------:R1:W-:Y:S01]  /*4410*/  LDGSTS.E [R213+0x13a00], desc[UR18][R128.64], !P5 ;  /* 0x13a0000080d57fae */ /* 0x0003e2000e9a1012 */
[----:B------:R-:W-:Y:S01]  /*4420*/  IMAD.WIDE R124, R212, 0x4, R124 ;  /* 0x00000004d47c7825 */ /* 0x000fe200078e027c */
[----:B------:R-:W-:Y:S02]  /*4430*/  ISETP.GE.U32.AND P5, PT, R6, 0x7fffff8d, PT ;  /* 0x7fffff8d0600780c */ /* 0x000fe40003fa6070 */
[----:B------:R1:W-:Y:S01]  /*4440*/  LDGSTS.E [R213+0x13c00], desc[UR18][R126.64], !P6 ;  /* 0x13c000007ed57fae */ /* 0x0003e2000f1a1012 */
[C---:B------:R-:W-:Y:S02]  /*4450*/  VIADD R30, R217.reuse, 0xffffffab ;  /* 0xffffffabd91e7836 */ /* 0x040fe40000000000 */
[----:B------:R-:W-:Y:S01]  /*4460*/  IMAD.WIDE R122, R212, 0x4, R122 ;  /* 0x00000004d47a7825 */ /* 0x000fe200078e027a */
[----:B------:R1:W-:Y:S02]  /*4470*/  LDGSTS.E [R213+0x13e00], desc[UR18][R124.64], !P6 ;  /* 0x13e000007cd57fae */ /* 0x0003e4000f1a1012 */
[----:B------:R-:W-:Y:S01]  /*4480*/  ISETP.GE.U32.AND P6, PT, R30, 0x7fffff8c, PT ;  /* 0x7fffff8c1e00780c */ /* 0x000fe20003fc6070 */
[C---:B------:R-:W-:Y:S01]  /*4490*/  IMAD.WIDE R120, R212.reuse, 0x4, R120 ;  /* 0x00000004d4787825 */ /* 0x040fe200078e0278 */
[----:B------:R1:W-:Y:S03]  /*44a0*/  LDGSTS.E [R213+0x14000], desc[UR18][R122.64], !P1 ;  /* 0x140000007ad57fae */ /* 0x0003e6000c9a1012 */
[----:B------:R-:W-:Y:S01]  /*44b0*/  VIADD R6, R217, 0xffffffaa ;  /* 0xffffffaad9067836 */ /* 0x000fe20000000000 */
[----:B------:R1:W-:Y:S01]  /*44c0*/  LDGSTS.E [R213+0x14200], desc[UR18][R120.64], !P1 ;  /* 0x1420000078d57fae */ /* 0x0003e2000c9a1012 */
[----:B------:R-:W-:-:S03]  /*44d0*/  IMAD.WIDE R118, R212, 0x4, R118 ;  /* 0x00000004d4767825 */ /* 0x000fc600078e0276 */
[----:B------:R-:W-:Y:S01]  /*44e0*/  ISETP.GE.U32.AND P1, PT, R6, 0x7fffff8b, PT ;  /* 0x7fffff8b0600780c */ /* 0x000fe20003f26070 */
[C---:B------:R-:W-:Y:S01]  /*44f0*/  IMAD.WIDE R116, R212.reuse, 0x4, R116 ;  /* 0x00000004d4747825 */ /* 0x040fe200078e0274 */
[----:B------:R1:W-:Y:S01]  /*4500*/  LDGSTS.E [R213+0x14400], desc[UR18][R118.64], !P2 ;  /* 0x1440000076d57fae */ /* 0x0003e2000d1a1012 */
[C---:B------:R-:W-:Y:S02]  /*4510*/  IADD3 R6, PT, PT, R217.reuse, -0x58, RZ ;  /* 0xffffffa8d9067810 */ /* 0x040fe40007ffe0ff */
[----:B------:R-:W-:Y:S01]  /*4520*/  VIADD R30, R217, 0xffffffa9 ;  /* 0xffffffa9d91e7836 */ /* 0x000fe20000000000 */
[----:B------:R1:W-:Y:S01]  /*4530*/  LDGSTS.E [R213+0x14600], desc[UR18][R116.64], !P2 ;  /* 0x1460000074d57fae */ /* 0x0003e2000d1a1012 */
[----:B------:R-:W-:-:S03]  /*4540*/  IMAD.WIDE R114, R212, 0x4, R114 ;  /* 0x00000004d4727825 */ /* 0x000fc600078e0272 */
[----:B------:R-:W-:Y:S01]  /*4550*/  ISETP.GE.U32.AND P2, PT, R30, 0x7fffff8a, PT ;  /* 0x7fffff8a1e00780c */ /* 0x000fe20003f46070 */
[C---:B------:R-:W-:Y:S01]  /*4560*/  IMAD.WIDE R112, R212.reuse, 0x4, R112 ;  /* 0x00000004d4707825 */ /* 0x040fe200078e0270 */
[----:B------:R1:W-:Y:S03]  /*4570*/  LDGSTS.E [R213+0x14800], desc[UR18][R114.64], !P4 ;  /* 0x1480000072d57fae */ /* 0x0003e6000e1a1012 */
[----:B------:R-:W-:Y:S01]  /*4580*/  IMAD.WIDE R110, R212, 0x4, R110 ;  /* 0x00000004d46e7825 */ /* 0x000fe200078e026e */
[----:B------:R1:W-:Y:S01]  /*4590*/  LDGSTS.E [R213+0x14a00], desc[UR18][R112.64], !P4 ;  /* 0x14a0000070d57fae */ /* 0x0003e2000e1a1012 */
[----:B------:R-:W-:Y:S02]  /*45a0*/  ISETP.GE.U32.AND P4, PT, R6, 0x7fffff89, PT ;  /* 0x7fffff890600780c */ /* 0x000fe40003f86070 */
[C---:B------:R-:W-:Y:S01]  /*45b0*/  IMAD.WIDE R108, R212.reuse, 0x4, R108 ;  /* 0x00000004d46c7825 */ /* 0x040fe200078e026c */
[----:B------:R1:W-:Y:S03]  /*45c0*/  LDGSTS.E [R213+0x14c00], desc[UR18][R110.64], !P5 ;  /* 0x14c000006ed57fae */ /* 0x0003e6000e9a1012 */
[----:B------:R-:W-:Y:S01]  /*45d0*/  VIADD R30, R217, 0xffffffa7 ;  /* 0xffffffa7d91e7836 */ /* 0x000fe20000000000 */
[----:B------:R1:W-:Y:S01]  /*45e0*/  LDGSTS.E [R213+0x14e00], desc[UR18][R108.64], !P5 ;  /* 0x14e000006cd57fae */ /* 0x0003e2000e9a1012 */
[----:B------:R-:W-:-:S03]  /*45f0*/  IMAD.WIDE R106, R212, 0x4, R106 ;  /* 0x00000004d46a7825 */ /* 0x000fc600078e026a */
        /* <DEDUP_REMOVED lines=27> */
[C---:B------:R-:W-:Y:S01]  /*47b0*/  IMAD.WIDE R86, R212.reuse, 0x4, R86 ;  /* 0x00000004d4567825 */ /* 0x040fe200078e0256 */
[----:B------:R1:W-:Y:S03]  /*47c0*/  LDGSTS.E [R213+0x16200], desc[UR18][R88.64], !P5 ;  /* 0x1620000058d57fae */ /* 0x0003e6000e9a1012 */
[----:B------:R-:W-:Y:S01]  /*47d0*/  IMAD.WIDE R84, R212, 0x4, R84 ;  /* 0x00000004d4547825 */ /* 0x000fe200078e0254 */
[----:B------:R1:W-:Y:S03]  /*47e0*/  LDGSTS.E [R213+0x16400], desc[UR18][R86.64], !P6 ;  /* 0x1640000056d57fae */ /* 0x0003e6000f1a1012 */
[C---:B------:R-:W-:Y:S01]  /*47f0*/  VIADD R30, R217.reuse, 0xffffffa1 ;  /* 0xffffffa1d91e7836 */ /* 0x040fe20000000000 */
[----:B------:R1:W-:Y:S01]  /*4800*/  LDGSTS.E [R213+0x16600], desc[UR18][R84.64], !P6 ;  /* 0x1660000054d57fae */ /* 0x0003e2000f1a1012 */
[----:B------:R-:W-:-:S02]  /*4810*/  VIADD R6, R217, 0xffffffa2 ;  /* 0xffffffa2d9067836 */ /* 0x000fc40000000000 */
[----:B------:R-:W-:Y:S01]  /*4820*/  IMAD.WIDE R82, R212, 0x4, R82 ;  /* 0x00000004d4527825 */ /* 0x000fe200078e0252 */
[----:B------:R-:W-:Y:S02]  /*4830*/  ISETP.GE.U32.AND P6, PT, R30, 0x7fffff82, PT ;  /* 0x7fffff821e00780c */ /* 0x000fe40003fc6070 */
[----:B------:R-:W-:Y:S01]  /*4840*/  ISETP.GE.U32.AND P5, PT, R6, 0x7fffff83, PT ;  /* 0x7fffff830600780c */ /* 0x000fe20003fa6070 */
[C---:B------:R-:W-:Y:S01]  /*4850*/  IMAD.WIDE R80, R212.reuse, 0x4, R80 ;  /* 0x00000004d4507825 */ /* 0x040fe200078e0250 */
[----:B------:R-:W-:Y:S01]  /*4860*/  IADD3 R30, PT, PT, R217, -0x60, RZ ;  /* 0xffffffa0d91e7810 */ /* 0x000fe20007ffe0ff */
[----:B------:R1:W-:Y:S02]  /*4870*/  LDGSTS.E [R213+0x16800], desc[UR18][R82.64], !P1 ;  /* 0x1680000052d57fae */ /* 0x0003e4000c9a1012 */
[----:B------:R-:W-:Y:S02]  /*4880*/  IMAD.WIDE R78, R212, 0x4, R78 ;  /* 0x00000004d44e7825 */ /* 0x000fe400078e024e */
[----:B------:R1:W-:Y:S01]  /*4890*/  LDGSTS.E [R213+0x16a00], desc[UR18][R80.64], !P1 ;  /* 0x16a0000050d57fae */ /* 0x0003e2000c9a1012 */
[----:B------:R-:W-:Y:S01]  /*48a0*/  ISETP.GE.AND P1, PT, R42, R30, PT ;  /* 0x0000001e2a00720c */ /* 0x000fe20003f26270 */
[----:B------:R-:W-:-:S02]  /*48b0*/  IMAD.WIDE R76, R212, 0x4, R76 ;  /* 0x00000004d44c7825 */ /* 0x000fc400078e024c */
[----:B------:R1:W-:Y:S01]  /*48c0*/  LDGSTS.E [R213+0x16c00], desc[UR18][R78.64], !P2 ;  /* 0x16c000004ed57fae */ /* 0x0003e2000d1a1012 */
[----:B------:R-:W-:Y:S01]  /*48d0*/  SEL R31, RZ, 0x4, P1 ;  /* 0x00000004ff1f7807 */ /* 0x000fe20000800000 */
[----:B------:R-:W-:Y:S02]  /*48e0*/  IMAD.WIDE R174, R212, 0x4, R174 ;  /* 0x00000004d4ae7825 */ /* 0x000fe400078e02ae */
[----:B------:R1:W-:Y:S01]  /*48f0*/  LDGSTS.E [R213+0x16e00], desc[UR18][R76.64], !P2 ;  /* 0x16e000004cd57fae */ /* 0x0003e2000d1a1012 */
[----:B------:R-:W-:Y:S01]  /*4900*/  ISETP.GE.U32.AND P2, PT, R30, 0x7fffff81, PT ;  /* 0x7fffff811e00780c */ /* 0x000fe20003f46070 */
[C---:B------:R-:W-:Y:S01]  /*4910*/  IMAD.WIDE R182, R212.reuse, 0x4, R182 ;  /* 0x00000004d4b67825 */ /* 0x040fe200078e02b6 */
[----:B------:R-:W-:Y:S01]  /*4920*/  IADD3 R30, PT, PT, R217, -0x64, RZ ;  /* 0xffffff9cd91e7810 */ /* 0x000fe20007ffe0ff */
[----:B------:R1:W-:Y:S02]  /*4930*/  LDGSTS.E [R213+0x17000], desc[UR18][R174.64], !P4 ;  /* 0x17000000aed57fae */ /* 0x0003e4000e1a1012 */
[----:B------:R-:W-:-:S02]  /*4940*/  IMAD.WIDE R176, R212, 0x4, R176 ;  /* 0x00000004d4b07825 */ /* 0x000fc400078e02b0 */
[----:B------:R1:W-:Y:S02]  /*4950*/  LDGSTS.E [R213+0x17200], desc[UR18][R182.64], !P4 ;  /* 0x17200000b6d57fae */ /* 0x0003e4000e1a1012 */
[C---:B------:R-:W-:Y:S02]  /*4960*/  IMAD.WIDE R184, R212.reuse, 0x4, R184 ;  /* 0x00000004d4b87825 */ /* 0x040fe400078e02b8 */
[----:B------:R1:W-:Y:S02]  /*4970*/  LDGSTS.E [R213+0x17400], desc[UR18][R176.64], !P5 ;  /* 0x17400000b0d57fae */ /* 0x0003e4000e9a1012 */
[C---:B------:R-:W-:Y:S02]  /*4980*/  IMAD.WIDE R178, R212.reuse, 0x4, R178 ;  /* 0x00000004d4b27825 */ /* 0x040fe400078e02b2 */
[----:B------:R1:W-:Y:S02]  /*4990*/  LDGSTS.E [R213+0x17600], desc[UR18][R184.64], !P5 ;  /* 0x17600000b8d57fae */ /* 0x0003e4000e9a1012 */
[----:B------:R-:W-:-:S02]  /*49a0*/  IMAD.WIDE R186, R212, 0x4, R186 ;  /* 0x00000004d4ba7825 */ /* 0x000fc400078e02ba */
[----:B------:R1:W-:Y:S02]  /*49b0*/  LDGSTS.E [R213+0x17800], desc[UR18][R178.64], !P6 ;  /* 0x17800000b2d57fae */ /* 0x0003e4000f1a1012 */
[----:B------:R-:W-:Y:S02]  /*49c0*/  IMAD.WIDE R180, R212, 0x4, R180 ;  /* 0x00000004d4b47825 */ /* 0x000fe400078e02b4 */
[----:B------:R1:W-:Y:S01]  /*49d0*/  LDGSTS.E [R213+0x17a00], desc[UR18][R186.64], !P6 ;  /* 0x17a00000bad57fae */ /* 0x0003e2000f1a1012 */
[----:B------:R-:W-:Y:S01]  /*49e0*/  ISETP.GT.AND P6, PT, R32, 0x7f, PT ;  /* 0x0000007f2000780c */ /* 0x000fe20003fc4270 */
[----:B------:R-:W-:Y:S02]  /*49f0*/  IMAD.WIDE R188, R212, 0x4, R188 ;  /* 0x00000004d4bc7825 */ /* 0x000fe400078e02bc */
[----:B------:R1:W-:Y:S02]  /*4a00*/  LDGSTS.E [R213+0x17c00], desc[UR18][R180.64], !P2 ;  /* 0x17c00000b4d57fae */ /* 0x0003e4000d1a1012 */
[----:B------:R-:W-:-:S02]  /*4a10*/  IMAD.WIDE R190, R216, 0x4, R190 ;  /* 0x00000004d8be7825 */ /* 0x000fc400078e02be */
[----:B------:R1:W-:Y:S01]  /*4a20*/  LDGSTS.E [R213+0x17e00], desc[UR18][R188.64], !P2 ;  /* 0x17e00000bcd57fae */ /* 0x0003e2000d1a1012 */
[----:B------:R-:W-:Y:S01]  /*4a30*/  ISETP.NE.U32.AND P2, PT, R7, RZ, PT ;  /* 0x000000ff0700720c */ /* 0x000fe20003f45070 */
[C---:B------:R-:W-:Y:S02]  /*4a40*/  IMAD.WIDE R192, R216.reuse, 0x4, R192 ;  /* 0x00000004d8c07825 */ /* 0x040fe400078e02c0 */
[----:B------:R-:W0:Y:S02]  /*4a50*/  LDGDEPBAR ;  /* 0x00000000000079af */ /* 0x000e240000000000 */
[----:B------:R-:W-:-:S04]  /*4a60*/  IMAD.WIDE R194, R216, 0x4, R194 ;  /* 0x00000004d8c27825 */ /* 0x000fc800078e02c2 */
[----:B--2---:R-:W-:-:S04]  /*4a70*/  IMAD.WIDE R196, R216, 0x4, R196 ;  /* 0x00000004d8c47825 */ /* 0x004fc800078e02c4 */
[C---:B---3--:R-:W-:Y:S01]  /*4a80*/  IMAD.WIDE R198, R216.reuse, 0x4, R198 ;  /* 0x00000004d8c67825 */ /* 0x048fe200078e02c6 */
[----:B------:R2:W-:Y:S03]  /*4a90*/  LDGSTS.E [R133+0x2c000], desc[UR18][R190.64], P2 ;  /* 0x2c000000be857fae */ /* 0x0005e600091a1012 */
[C---:B----4-:R-:W-:Y:S01]  /*4aa0*/  IMAD.WIDE R200, R216.reuse, 0x4, R200 ;  /* 0x00000004d8c87825 */ /* 0x050fe200078e02c8 */
[----:B------:R3:W-:Y:S03]  /*4ab0*/  LDGSTS.E [R133+0x2c400], desc[UR18][R192.64], P2 ;  /* 0x2c400000c0857fae */ /* 0x0007e600091a1012 */
[C---:B-1----:R-:W-:Y:S01]  /*4ac0*/  IMAD.WIDE R202, R216.reuse, 0x4, R202 ;  /* 0x00000004d8ca7825 */ /* 0x042fe200078e02ca */
[----:B------:R1:W-:Y:S03]  /*4ad0*/  LDGSTS.E [R133+0x2c800], desc[UR18][R194.64], P2 ;  /* 0x2c800000c2857fae */ /* 0x0003e600091a1012 */
[C---:B-----5:R-:W-:Y:S01]  /*4ae0*/  IMAD.WIDE R204, R216.reuse, 0x4, R204 ;  /* 0x00000004d8cc7825 */ /* 0x060fe200078e02cc */
[----:B------:R4:W-:Y:S03]  /*4af0*/  LDGSTS.E [R133+0x2cc00], desc[UR18][R196.64], P2 ;  /* 0x2cc00000c4857fae */ /* 0x0009e600091a1012 */
        /* <DEDUP_REMOVED lines=15> */
[----:B------:R1:W-:Y:S03]  /*4bf0*/  LDGSTS.E [R211+0x2ce00], desc[UR18][R136.64], P2 ;  /* 0x2ce0000088d37fae */ /* 0x0003e600091a1012 */
[C---:B------:R-:W-:Y:S01]  /*4c00*/  VIADD R6, R217.reuse, 0xffffff9f ;  /* 0xffffff9fd9067836 */ /* 0x040fe20000000000 */
[----:B------:R1:W-:Y:S01]  /*4c10*/  LDGSTS.E [R211+0x2d200], desc[UR18][R138.64], P2 ;  /* 0x2d2000008ad37fae */ /* 0x0003e200091a1012 */
[----:B------:R-:W-:-:S02]  /*4c20*/  VIADD R7, R217, 0xffffff9b ;  /* 0xffffff9bd9077836 */ /* 0x000fc40000000000 */
[----:B------:R-:W-:Y:S01]  /*4c30*/  IMAD.WIDE R28, R212, 0x4, R28 ;  /* 0x00000004d41c7825 */ /* 0x000fe200078e021c */
[----:B------:R1:W-:Y:S01]  /*4c40*/  LDGSTS.E [R211+0x2d600], desc[UR18][R168.64], P2 ;  /* 0x2d600000a8d37fae */ /* 0x0003e200091a1012 */
[----:B------:R-:W-:Y:S02]  /*4c50*/  ISETP.GE.U32.AND P4, PT, R6, 0x7fffff80, PT ;  /* 0x7fffff800600780c */ /* 0x000fe40003f86070 */
[----:B------:R-:W-:Y:S01]  /*4c60*/  VIADD R6, R217, 0xffffff9e ;  /* 0xffffff9ed9067836 */ /* 0x000fe20000000000 */
[----:B------:R1:W-:Y:S01]  /*4c70*/  LDGSTS.E [R211+0x2da00], desc[UR18][R170.64], P2 ;  /* 0x2da00000aad37fae */ /* 0x0003e200091a1012 */
[----:B------:R-:W-:-:S03]  /*4c80*/  IMAD.WIDE R26, R212, 0x4, R26 ;  /* 0x00000004d41a7825 */ /* 0x000fc600078e021a */
[----:B------:R1:W-:Y:S01]  /*4c90*/  LDGSTS.E [R211+0x2de00], desc[UR18][R172.64], P2 ;  /* 0x2de00000acd37fae */ /* 0x0003e200091a1012 */
[----:B------:R-:W-:Y:S01]  /*4ca0*/  ISETP.GE.U32.AND P5, PT, R6, 0x7fffff7f, PT ;  /* 0x7fffff7f0600780c */ /* 0x000fe20003fa6070 */
[----:B------:R-:W-:Y:S01]  /*4cb0*/  VIADD R6, R217, 0xffffff9d ;  /* 0xffffff9dd9067836 */ /* 0x000fe20000000000 */
[----:B------:R-:W-:Y:S01]  /*4cc0*/  ISETP.GE.U32.AND P2, PT, R7, 0x7fffff7c, PT ;  /* 0x7fffff7c0700780c */ /* 0x000fe20003f46070 */
[----:B------:R-:W0:Y:S01]  /*4cd0*/  LDGDEPBAR ;  /* 0x00000000000079af */ /* 0x000e220000000000 */
[----:B------:R-:W-:Y:S02]  /*4ce0*/  VIADD R7, R217, 0xffffff9a ;  /* 0xffffff9ad9077836 */ /* 0x000fe40000000000 */
[----:B------:R-:W-:Y:S01]  /*4cf0*/  ISETP.GE.U32.AND P1, PT, R6, 0x7fffff7e, PT ;  /* 0x7fffff7e0600780c */ /* 0x000fe20003f26070 */
[----:B------:R-:W-:Y:S01]  /*4d00*/  BAR.SYNC.DEFER_BLOCKING 0x0 ;  /* 0x0000000000007b1d */ /* 0x000fe20000010000 */
[----:B------:R-:W-:Y:S01]  /*4d10*/  SEL R6, R31, RZ, P6 ;  /* 0x000000ff1f067207 */ /* 0x000fe20003000000 */
[----:B------:R-:W-:Y:S01]  /*4d20*/  IMAD.WIDE R24, R212, 0x4, R24 ;  /* 0x00000004d4187825 */ /* 0x000fe200078e0218 */
[----:B------:R-:W-:-:S03]  /*4d30*/  ISETP.GE.U32.AND P6, PT, R30, 0x7fffff7d, PT ;  /* 0x7fffff7d1e00780c */ /* 0x000fc60003fc6070 */
[----:B------:R-:W-:-:S04]  /*4d40*/  IMAD.WIDE R22, R212, 0x4, R22 ;  /* 0x00000004d4167825 */ /* 0x000fc800078e0216 */
[----:B------:R-:W-:Y:S02]  /*4d50*/  VIADD R30, R217, 0xffffff99 ;  /* 0xffffff99d91e7836 */ /* 0x000fe40000000000 */
        /* <DEDUP_REMOVED lines=10> */
[C---:B------:R-:W-:Y:S01]  /*4e00*/  IMAD.WIDE R12, R212.reuse, 0x4, R12 ;  /* 0x00000004d40c7825 */ /* 0x040fe200078e020c */
[----:B------:R-:W-:Y:S01]  /*4e10*/  IADD3 R7, PT, PT, R217, -0x68, RZ ;  /* 0xffffff98d9077810 */ /* 0x000fe20007ffe0ff */
[----:B------:R1:W-:Y:S02]  /*4e20*/  LDGSTS.E [R213+0x18400], desc[UR18][R24.64], !P5 ;  /* 0x1840000018d57fae */ /* 0x0003e4000e9a1012 */
[----:B------:R-:W-:-:S02]  /*4e30*/  IMAD.WIDE R10, R212, 0x4, R10 ;  /* 0x00000004d40a7825 */ /* 0x000fc400078e020a */
[----:B------:R1:W-:Y:S01]  /*4e40*/  LDGSTS.E [R213+0x18600], desc[UR18][R22.64], !P5 ;  /* 0x1860000016d57fae */ /* 0x0003e2000e9a1012 */
[----:B------:R-:W-:Y:S01]  /*4e50*/  ISETP.GE.U32.AND P5, PT, R30, 0x7fffff7a, PT ;  /* 0x7fffff7a1e00780c */ /* 0x000fe20003fa6070 */
[----:B------:R-:W-:Y:S02]  /*4e60*/  VIADD R30, R217, 0xffffff97 ;  /* 0xffffff97d91e7836 */ /* 0x000fe40000000000 */
[----:B------:R1:W-:Y:S01]  /*4e70*/  LDGSTS.E [R213+0x18800], desc[UR18][R20.64], !P1 ;  /* 0x1880000014d57fae */ /* 0x0003e2000c9a1012 */
[----:B------:R-:W-:-:S03]  /*4e80*/  IMAD.WIDE R8, R212, 0x4, R8 ;  /* 0x00000004d4087825 */ /* 0x000fc600078e0208 */
[----:B------:R-:W-:Y:S01]  /*4e90*/  LDGSTS.E [R213+0x18a00], desc[UR18][R18.64], !P1 ;  /* 0x18a0000012d57fae */ /* 0x000fe2000c9a1012 */
        /* <DEDUP_REMOVED lines=9> */
[----:B------:R-:W-:Y:S01]  /*4f30*/  LDGSTS.E [R213+0x19200], desc[UR18][R10.64], !P2 ;  /* 0x192000000ad57fae */ /* 0x000fe2000d1a1012 */
        /* <DEDUP_REMOVED lines=11> */
[C---:B------:R-:W-:Y:S01]  /*4ff0*/  IMAD.WIDE R240, R212.reuse, 0x4, R240 ;  /* 0x00000004d4f07825 */ /* 0x040fe200078e02f0 */
[----:B------:R-:W-:Y:S02]  /*5000*/  ISETP.GE.U32.AND P5, PT, R7, 0x7fffff75, PT ;  /* 0x7fffff750700780c */ /* 0x000fe40003fa6070 */
[----:B------:R-:W-:Y:S01]  /*5010*/  LDGSTS.E [R213+0x19c00], desc[UR18][R244.64], !P1 ;  /* 0x19c00000f4d57fae */ /* 0x000fe2000c9a1012 */
[----:B------:R-:W-:-:S03]  /*5020*/  IMAD.WIDE R238, R212, 0x4, R238 ;  /* 0x00000004d4ee7825 */ /* 0x000fc600078e02ee */
[----:B------:R-:W-:Y:S01]  /*5030*/  LDGSTS.E [R213+0x19e00], desc[UR18][R242.64], !P1 ;  /* 0x19e00000f2d57fae */ /* 0x000fe2000c9a1012 */
[----:B------:R-:W-:Y:S01]  /*5040*/  VIADD R7, R217, 0xffffff92 ;  /* 0xffffff92d9077836 */ /* 0x000fe20000000000 */
[----:B------:R-:W-:Y:S01]  /*5050*/  ISETP.GE.U32.AND P1, PT, R30, 0x7fffff74, PT ;  /* 0x7fffff741e00780c */ /* 0x000fe20003f26070 */
[C---:B------:R-:W-:Y:S01]  /*5060*/  IMAD.WIDE R236, R212.reuse, 0x4, R236 ;  /* 0x00000004d4ec7825 */ /* 0x040fe200078e02ec */
[----:B------:R-:W-:Y:S03]  /*5070*/  LDGSTS.E [R213+0x1a000], desc[UR18][R240.64], !P6 ;  /* 0x1a000000f0d57fae */ /* 0x000fe6000f1a1012 */
[C---:B------:R-:W-:Y:S01]  /*5080*/  IMAD.WIDE R234, R212.reuse, 0x4, R234 ;  /* 0x00000004d4ea7825 */ /* 0x040fe200078e02ea */
[----:B------:R-:W-:Y:S01]  /*5090*/  LDGSTS.E [R213+0x1a200], desc[UR18][R238.64], !P6 ;  /* 0x1a200000eed57fae */ /* 0x000fe2000f1a1012 */
[----:B------:R-:W-:Y:S02]  /*50a0*/  ISETP.GE.U32.AND P6, PT, R7, 0x7fffff73, PT ;  /* 0x7fffff730700780c */ /* 0x000fe40003fc6070 */
[C---:B------:R-:W-:Y:S01]  /*50b0*/  VIADD R30, R217.reuse, 0xffffff91 ;  /* 0xffffff91d91e7836 */ /* 0x040fe20000000000 */
[----:B------:R-:W-:Y:S01]  /*50c0*/  LDGSTS.E [R213+0x1a400], desc[UR18][R236.64], !P2 ;  /* 0x1a400000ecd57fae */ /* 0x000fe2000d1a1012 */
[----:B------:R-:W-:Y:S01]  /*50d0*/  IMAD.WIDE R232, R212, 0x4, R232 ;  /* 0x00000004d4e87825 */ /* 0x000fe200078e02e8 */
[----:B------:R-:W-:-:S02]  /*50e0*/  IADD3 R7, PT, PT, R217, -0x70, RZ ;  /* 0xffffff90d9077810 */ /* 0x000fc40007ffe0ff */
[----:B------:R-:W-:Y:S01]  /*50f0*/  LDGSTS.E [R213+0x1a600], desc[UR18][R234.64], !P2 ;  /* 0x1a600000ead57fae */ /* 0x000fe2000d1a1012 */
[----:B------:R-:W-:Y:S01]  /*5100*/  IMAD.WIDE R230, R212, 0x4, R230 ;  /* 0x00000004d4e67825 */ /* 0x000fe200078e02e6 */
[----:B------:R-:W-:Y:S02]  /*5110*/  ISETP.GE.U32.AND P2, PT, R30, 0x7fffff72, PT ;  /* 0x7fffff721e00780c */ /* 0x000fe40003f46070 */
[----:B------:R-:W-:Y:S01]  /*5120*/  LDGSTS.E [R213+0x1a800], desc[UR18][R232.64], !P4 ;  /* 0x1a800000e8d57fae */ /* 0x000fe2000e1a1012 */
[----:B------:R-:W-:-:S03]  /*5130*/  IMAD.WIDE R228, R212, 0x4, R228 ;  /* 0x00000004d4e47825 */ /* 0x000fc600078e02e4 */
[----:B------:R-:W-:Y:S01]  /*5140*/  LDGSTS.E [R213+0x1aa00], desc[UR18][R230.64], !P4 ;  /* 0x1aa00000e6d57fae */ /* 0x000fe2000e1a1012 */
[C---:B------:R-:W-:Y:S01]  /*5150*/  IMAD.WIDE R226, R212.reuse, 0x4, R226 ;  /* 0x00000004d4e27825 */ /* 0x040fe200078e02e2 */
[----:B------:R-:W-:Y:S02]  /*5160*/  ISETP.GE.U32.AND P4, PT, R7, 0x7fffff71, PT ;  /* 0x7fffff710700780c */ /* 0x000fe40003f86070 */
[----:B------:R-:W-:Y:S01]  /*5170*/  LDGSTS.E [R213+0x1ac00], desc[UR18][R228.64], !P5 ;  /* 0x1ac00000e4d57fae */ /* 0x000fe2000e9a1012 */
[C---:B------:R-:W-:Y:S02]  /*5180*/  VIADD R30, R217.reuse, 0xffffff8f ;  /* 0xffffff8fd91e7836 */ /* 0x040fe40000000000 */
[----:B------:R-:W-:Y:S01]  /*5190*/  IMAD.WIDE R224, R212, 0x4, R224 ;  /* 0x00000004d4e07825 */ /* 0x000fe200078e02e0 */
[----:B------:R-:W-:Y:S02]  /*51a0*/  LDGSTS.E [R213+0x1ae00], desc[UR18][R226.64], !P5 ;  /* 0x1ae00000e2d57fae */ /* 0x000fe4000e9a1012 */
[----:B------:R-:W-:Y:S01]  /*51b0*/  ISETP.GE.U32.AND P5, PT, R30, 0x7fffff70, PT ;  /* 0x7fffff701e00780c */ /* 0x000fe20003fa6070 */
[C---:B------:R-:W-:Y:S01]  /*51c0*/  IMAD.WIDE R222, R212.reuse, 0x4, R222 ;  /* 0x00000004d4de7825 */ /* 0x040fe200078e02de */
[----:B------:R-:W-:Y:S03]  /*51d0*/  LDGSTS.E [R213+0x1b000], desc[UR18][R224.64], !P1 ;  /* 0x1b000000e0d57fae */ /* 0x000fe6000c9a1012 */
[----:B------:R-:W-:Y:S01]  /*51e0*/  VIADD R7, R217, 0xffffff8e ;  /* 0xffffff8ed9077836 */ /* 0x000fe20000000000 */
[----:B------:R-:W-:Y:S01]  /*51f0*/  LDGSTS.E [R213+0x1b200], desc[UR18][R222.64], !P1 ;  /* 0x1b200000ded57fae */ /* 0x000fe2000c9a1012 */
[----:B------:R-:W-:-:S03]  /*5200*/  IMAD.WIDE R220, R212, 0x4, R220 ;  /* 0x00000004d4dc7825 */ /* 0x000fc600078e02dc */
[----:B------:R-:W-:Y:S01]  /*5210*/  ISETP.GE.U32.AND P1, PT, R7, 0x7fffff6f, PT ;  /* 0x7fffff6f0700780c */ /* 0x000fe20003f26070 */
[C---:B------:R-:W-:Y:S01]  /*5220*/  IMAD.WIDE R218, R212.reuse, 0x4, R218 ;  /* 0x00000004d4da7825 */ /* 0x040fe200078e02da */
[----:B------:R-:W-:Y:S01]  /*5230*/  LDGSTS.E [R213+0x1b400], desc[UR18][R220.64], !P6 ;  /* 0x1b400000dcd57fae */ /* 0x000fe2000f1a1012 */
[C---:B------:R-:W-:Y:S02]  /*5240*/  IADD3 R7, PT, PT, R217.reuse, -0x74, RZ ;  /* 0xffffff8cd9077810 */ /* 0x040fe40007ffe0ff */
[----:B------:R-:W-:Y:S01]  /*5250*/  VIADD R30, R217, 0xffffff8d ;  /* 0xffffff8dd91e7836 */ /* 0x000fe20000000000 */
[----:B------:R-:W-:Y:S01]  /*5260*/  LDGSTS.E [R213+0x1b600], desc[UR18][R218.64], !P6 ;  /* 0x1b600000dad57fae */ /* 0x000fe2000f1a1012 */
[----:B------:R-:W-:-:S03]  /*5270*/  IMAD.WIDE R130, R212, 0x4, R130 ;  /* 0x00000004d4827825 */ /* 0x000fc600078e0282 */
[----:B------:R-:W-:Y:S01]  /*5280*/  ISETP.GE.U32.AND P6, PT, R30, 0x7fffff6e, PT ;  /* 0x7fffff6e1e00780c */ /* 0x000fe20003fc6070 */
[C---:B------:R-:W-:Y:S01]  /*5290*/  IMAD.WIDE R128, R212.reuse, 0x4, R128 ;  /* 0x00000004d4807825 */ /* 0x040fe200078e0280 */
[----:B------:R-:W-:Y:S03]  /*52a0*/  LDGSTS.E [R213+0x1b800], desc[UR18][R130.64], !P2 ;  /* 0x1b80000082d57fae */ /* 0x000fe6000d1a1012 */
[C---:B------:R-:W-:Y:S01]  /*52b0*/  IMAD.WIDE R126, R212.reuse, 0x4, R126 ;  /* 0x00000004d47e7825 */ /* 0x040fe200078e027e */
[----:B------:R-:W-:Y:S01]  /*52c0*/  LDGSTS.E [R213+0x1ba00], desc[UR18][R128.64], !P2 ;  /* 0x1ba0000080d57fae */ /* 0x000fe2000d1a1012 */
[----:B------:R-:W-:Y:S02]  /*52d0*/  ISETP.GE.U32.AND P2, PT, R7, 0x7fffff6d, PT ;  /* 0x7fffff6d0700780c */ /* 0x000fe40003f46070 */
[C---:B------:R-:W-:Y:S01]  /*52e0*/  IMAD.WIDE R124, R212.reuse, 0x4, R124 ;  /* 0x00000004d47c7825 */ /* 0x040fe200078e027c */
[----:B------:R-:W-:Y:S03]  /*52f0*/  LDGSTS.E [R213+0x1bc00], desc[UR18][R126.64], !P4 ;  /* 0x1bc000007ed57fae */ /* 0x000fe6000e1a1012 */
[----:B------:R-:W-:Y:S01]  /*5300*/  VIADD R30, R217, 0xffffff8b ;  /* 0xffffff8bd91e7836 */ /* 0x000fe20000000000 */
[----:B------:R-:W-:Y:S01]  /*5310*/  LDGSTS.E [R213+0x1be00], desc[UR18][R124.64], !P4 ;  /* 0x1be000007cd57fae */ /* 0x000fe2000e1a1012 */
[----:B------:R-:W-:-:S03]  /*5320*/  IMAD.WIDE R122, R212, 0x4, R122 ;  /* 0x00000004d47a7825 */ /* 0x000fc600078e027a */
        /* <DEDUP_REMOVED lines=69> */
[----:B------:R-:W-:Y:S01]  /*5780*/  IMAD.WIDE R174, R212, 0x4, R174 ;  /* 0x00000004d4ae7825 */ /* 0x000fe200078e02ae */
[----:B------:R-:W-:Y:S01]  /*5790*/  LDGSTS.E [R213+0x1ee00], desc[UR18][R76.64], !P1 ;  /* 0x1ee000004cd57fae */ /* 0x000fe2000c9a1012 */
[----:B------:R-:W-:-:S02]  /*57a0*/  ISETP.GE.AND P1, PT, R42, R7, PT ;  /* 0x000000072a00720c */ /* 0x000fc40003f26270 */
[C---:B------:R-:W-:Y:S01]  /*57b0*/  IMAD.WIDE R182, R212.reuse, 0x4, R182 ;  /* 0x00000004d4b67825 */ /* 0x040fe200078e02b6 */
[----:B------:R-:W-:Y:S01]  /*57c0*/  LDGSTS.E [R213+0x1f000], desc[UR18][R174.64], !P6 ;  /* 0x1f000000aed57fae */ /* 0x000fe2000f1a1012 */
[----:B------:R-:W-:Y:S02]  /*57d0*/  SEL R31, RZ, 0x4, P1 ;  /* 0x00000004ff1f7807 */ /* 0x000fe40000800000 */
[C---:B------:R-:W-:Y:S01]  /*57e0*/  IMAD.WIDE R176, R212.reuse, 0x4, R176 ;  /* 0x00000004d4b07825 */ /* 0x040fe200078e02b0 */
[----:B------:R-:W-:Y:S03]  /*57f0*/  LDGSTS.E [R213+0x1f200], desc[UR18][R182.64], !P6 ;  /* 0x1f200000b6d57fae */ /* 0x000fe6000f1a1012 */
[C---:B------:R-:W-:Y:S01]  /*5800*/  IMAD.WIDE R184, R212.reuse, 0x4, R184 ;  /* 0x00000004d4b87825 */ /* 0x040fe200078e02b8 */
[----:B------:R-:W-:Y:S03]  /*5810*/  LDGSTS.E [R213+0x1f400], desc[UR18][R176.64], !P2 ;  /* 0x1f400000b0d57fae */ /* 0x000fe6000d1a1012 */
[C---:B------:R-:W-:Y:S01]  /*5820*/  IMAD.WIDE R178, R212.reuse, 0x4, R178 ;  /* 0x00000004d4b27825 */ /* 0x040fe200078e02b2 */
[----:B------:R-:W-:Y:S03]  /*5830*/  LDGSTS.E [R213+0x1f600], desc[UR18][R184.64], !P2 ;  /* 0x1f600000b8d57fae */ /* 0x000fe6000d1a1012 */
[C---:B------:R-:W-:Y:S01]  /*5840*/  IMAD.WIDE R186, R212.reuse, 0x4, R186 ;  /* 0x00000004d4ba7825 */ /* 0x040fe200078e02ba */
[----:B------:R-:W-:Y:S03]  /*5850*/  LDGSTS.E [R213+0x1f800], desc[UR18][R178.64], !P4 ;  /* 0x1f800000b2d57fae */ /* 0x000fe6000e1a1012 */
[----:B------:R-:W-:Y:S01]  /*5860*/  IMAD.WIDE R180, R212, 0x4, R180 ;  /* 0x00000004d4b47825 */ /* 0x000fe200078e02b4 */
[----:B------:R-:W-:Y:S01]  /*5870*/  LDGSTS.E [R213+0x1fa00], desc[UR18][R186.64], !P4 ;  /* 0x1fa00000bad57fae */ /* 0x000fe2000e1a1012 */
[----:B------:R-:W-:-:S02]  /*5880*/  ISETP.NE.U32.AND P4, PT, R6, RZ, PT ;  /* 0x000000ff0600720c */ /* 0x000fc40003f85070 */
[----:B------:R-:W-:Y:S01]  /*5890*/  IMAD.WIDE R188, R212, 0x4, R188 ;  /* 0x00000004d4bc7825 */ /* 0x000fe200078e02bc */
[----:B------:R-:W-:Y:S03]  /*58a0*/  LDGSTS.E [R213+0x1fc00], desc[UR18][R180.64], !P5 ;  /* 0x1fc00000b4d57fae */ /* 0x000fe6000e9a1012 */
[----:B--2---:R-:W-:Y:S01]  /*58b0*/  IMAD.WIDE R190, R216, 0x4, R190 ;  /* 0x00000004d8be7825 */ /* 0x004fe200078e02be */
[----:B------:R-:W-:Y:S01]  /*58c0*/  LDGSTS.E [R213+0x1fe00], desc[UR18][R188.64], !P5 ;  /* 0x1fe00000bcd57fae */ /* 0x000fe2000e9a1012 */
[----:B------:R-:W-:Y:S02]  /*58d0*/  ISETP.GT.AND P5, PT, R32, 0x9f, PT ;  /* 0x0000009f2000780c */ /* 0x000fe40003fa4270 */
[C---:B---3--:R-:W-:Y:S01]  /*58e0*/  IMAD.WIDE R192, R216.reuse, 0x4, R192 ;  /* 0x00000004d8c07825 */ /* 0x048fe200078e02c0 */
[----:B------:R-:W0:Y:S03]  /*58f0*/  LDGDEPBAR ;  /* 0x00000000000079af */ /* 0x000e260000000000 */
[C---:B-1----:R-:W-:Y:S01]  /*5900*/  IMAD.WIDE R194, R216.reuse, 0x4, R194 ;  /* 0x00000004d8c27825 */ /* 0x042fe200078e02c2 */
[----:B------:R-:W-:Y:S03]  /*5910*/  LDGSTS.E [R133+0x2e000], desc[UR18][R190.64], P4 ;  /* 0x2e000000be857fae */ /* 0x000fe6000a1a1012 */
[C---:B----4-:R-:W-:Y:S01]  /*5920*/  IMAD.WIDE R196, R216.reuse, 0x4, R196 ;  /* 0x00000004d8c47825 */ /* 0x050fe200078e02c4 */
[----:B------:R-:W-:Y:S03]  /*5930*/  LDGSTS.E [R133+0x2e400], desc[UR18][R192.64], P4 ;  /* 0x2e400000c0857fae */ /* 0x000fe6000a1a1012 */
[C---:B-----5:R-:W-:Y:S01]  /*5940*/  IMAD.WIDE R198, R216.reuse, 0x4, R198 ;  /* 0x00000004d8c67825 */ /* 0x060fe200078e02c6 */
[----:B------:R-:W-:Y:S03]  /*5950*/  LDGSTS.E [R133+0x2e800], desc[UR18][R194.64], P4 ;  /* 0x2e800000c2857fae */ /* 0x000fe6000a1a1012 */
[C---:B------:R-:W-:Y:S01]  /*5960*/  IMAD.WIDE R200, R216.reuse, 0x4, R200 ;  /* 0x00000004d8c87825 */ /* 0x040fe200078e02c8 */
        /* <DEDUP_REMOVED lines=19> */
[----:B------:R-:W-:Y:S01]  /*5aa0*/  IMAD.WIDE R172, R216, 0x4, R172 ;  /* 0x00000004d8ac7825 */ /* 0x000fe200078e02ac */
[----:B------:R-:W-:Y:S03]  /*5ab0*/  LDGSTS.E [R211+0x2f600], desc[UR18][R168.64], P4 ;  /* 0x2f600000a8d37fae */ /* 0x000fe6000a1a1012 */
[C---:B------:R-:W-:Y:S01]  /*5ac0*/  VIADD R30, R217.reuse, 0xffffff7f ;  /* 0xffffff7fd91e7836 */ /* 0x040fe20000000000 */
[----:B------:R-:W-:Y:S01]  /*5ad0*/  LDGSTS.E [R211+0x2fa00], desc[UR18][R170.64], P4 ;  /* 0x2fa00000aad37fae */ /* 0x000fe2000a1a1012 */
[----:B------:R-:W-:-:S02]  /*5ae0*/  VIADD R7, R217, 0xffffff7e ;  /* 0xffffff7ed9077836 */ /* 0x000fc40000000000 */
[----:B------:R-:W-:Y:S01]  /*5af0*/  VIADD R6, R217, 0xffffff7d ;  /* 0xffffff7dd9067836 */ /* 0x000fe20000000000 */
[----:B------:R-:W-:Y:S01]  /*5b00*/  LDGSTS.E [R211+0x2fe00], desc[UR18][R172.64], P4 ;  /* 0x2fe00000acd37fae */ /* 0x000fe2000a1a1012 */
[----:B------:R-:W-:Y:S01]  /*5b10*/  ISETP.GE.U32.AND P6, PT, R30, 0x7fffff60, PT ;  /* 0x7fffff601e00780c */ /* 0x000fe20003fc6070 */
[C---:B------:R-:W-:Y:S01]  /*5b20*/  IMAD.WIDE R28, R212.reuse, 0x4, R28 ;  /* 0x00000004d41c7825 */ /* 0x040fe200078e021c */
[----:B------:R-:W-:Y:S01]  /*5b30*/  ISETP.GE.U32.AND P2, PT, R7, 0x7fffff5f, PT ;  /* 0x7fffff5f0700780c */ /* 0x000fe20003f46070 */
[----:B------:R-:W0:Y:S01]  /*5b40*/  LDGDEPBAR ;  /* 0x00000000000079af */ /* 0x000e220000000000 */
[----:B------:R-:W-:Y:S01]  /*5b50*/  IADD3 R7, PT, PT, R217, -0x84, RZ ;  /* 0xffffff7cd9077810 */ /* 0x000fe20007ffe0ff */
[----:B------:R-:W-:Y:S01]  /*5b60*/  IMAD.WIDE R26, R212, 0x4, R26 ;  /* 0x00000004d41a7825 */ /* 0x000fe200078e021a */
[----:B------:R-:W-:Y:S01]  /*5b70*/  ISETP.GE.U32.AND P4, PT, R6, 0x7fffff5e, PT ;  /* 0x7fffff5e0600780c */ /* 0x000fe20003f86070 */
[----:B------:R-:W-:Y:S01]  /*5b80*/  BAR.SYNC.DEFER_BLOCKING 0x0 ;  /* 0x0000000000007b1d */ /* 0x000fe20000010000 */
[----:B------:R-:W-:Y:S01]  /*5b90*/  ISETP.GE.U32.AND P1, PT, R7, 0x7fffff5d, PT ;  /* 0x7fffff5d0700780c */ /* 0x000fe20003f26070 */
[----:B------:R-:W-:Y:S01]  /*5ba0*/  IMAD.WIDE R24, R212, 0x4, R24 ;  /* 0x00000004d4187825 */ /* 0x000fe200078e0218 */
[----:B------:R-:W-:-:S03]  /*5bb0*/  SEL R6, R31, RZ, P5 ;  /* 0x000000ff1f067207 */ /* 0x000fc60002800000 */
[C---:B------:R-:W-:Y:S02]  /*5bc0*/  VIADD R30, R217.reuse, 0xffffff7b ;  /* 0xffffff7bd91e7836 */ /* 0x040fe40000000000 */
[----:B------:R-:W-:Y:S01]  /*5bd0*/  IMAD.WIDE R22, R212, 0x4, R22 ;  /* 0x00000004d4167825 */ /* 0x000fe200078e0216 */
[----:B------:R-:W-:Y:S02]  /*5be0*/  STL.64 [R1+0x50], R28 ;  /* 0x0000501c01007387 */ /* 0x000fe40000100a00 */
[----:B------:R-:W-:Y:S01]  /*5bf0*/  ISETP.GE.U32.AND P5, PT, R30, 0x7fffff5c, PT ;  /* 0x7fffff5c1e00780c */ /* 0x000fe20003fa6070 */
[----:B------:R-:W-:Y:S01]  /*5c00*/  VIADD R7, R217, 0xffffff7a ;  /* 0xffffff7ad9077836 */ /* 0x000fe20000000000 */
[----:B------:R-:W-:Y:S01]  /*5c10*/  STL.64 [R1+0x48], R26 ;  /* 0x0000481a01007387 */ /* 0x000fe20000100a00 */
[----:B------:R-:W-:-:S03]  /*5c20*/  IMAD.WIDE R20, R212, 0x4, R20 ;  /* 0x00000004d4147825 */ /* 0x000fc600078e0214 */
[----:B------:R-:W-:Y:S01]  /*5c30*/  STL.64 [R1+0x40], R24 ;  /* 0x0000401801007387 */ /* 0x000fe20000100a00 */
[----:B------:R-:W-:Y:S02]  /*5c40*/  VIADD R30, R217, 0xffffff79 ;  /* 0xffffff79d91e7836 */ /* 0x000fe40000000000 */
[C---:B------:R-:W-:Y:S01]  /*5c50*/  IMAD.WIDE R16, R212.reuse, 0x4, R16 ;  /* 0x00000004d4107825 */ /* 0x040fe200078e0210 */
[----:B------:R1:W-:Y:S03]  /*5c60*/  STL.64 [R1+0x38], R22 ;  /* 0x0000381601007387 */ /* 0x0003e60000100a00 */
[C---:B------:R-:W-:Y:S01]  /*5c70*/  IMAD.WIDE R14, R212.reuse, 0x4, R14 ;  /* 0x00000004d40e7825 */ /* 0x040fe200078e020e */
[----:B------:R-:W-:Y:S01]  /*5c80*/  @!PT LDS RZ, [RZ] ;  /* 0x00000000fffff984 */ /* 0x000fe20000000800 */
[----:B------:R-:W-:Y:S01]  /*5c90*/  @!PT LDS RZ, [RZ] ;  /* 0x00000000fffff984 */ /* 0x000fe20000000800 */
[----:B------:R-:W-:Y:S01]  /*5ca0*/  @!PT LDS RZ, [RZ] ;  /* 0x00000000fffff984 */ /* 0x000fe20000000800 */
[----:B------:R-:W-:Y:S03]  /*5cb0*/  LDGSTS.E [R213+0x20000], desc[UR18][R28.64], !P6 ;  /* 0x200000001cd57fae */ /* 0x000fe6000f1a1012 */
[----:B------:R-:W-:Y:S01]  /*5cc0*/  IMAD.WIDE R12, R212, 0x4, R12 ;  /* 0x00000004d40c7825 */ /* 0x000fe200078e020c */
[----:B------:R-:W-:Y:S01]  /*5cd0*/  LDGSTS.E [R213+0x20200], desc[UR18][R26.64], !P6 ;  /* 0x202000001ad57fae */ /* 0x000fe2000f1a1012 */
[----:B------:R-:W-:-:S02]  /*5ce0*/  ISETP.GE.U32.AND P6, PT, R7, 0x7fffff5b, PT ;  /* 0x7fffff5b0700780c */ /* 0x000fc40003fc6070 */
[----:B------:R-:W-:Y:S01]  /*5cf0*/  IADD3 R7, PT, PT, R217, -0x88, RZ ;  /* 0xffffff78d9077810 */ /* 0x000fe20007ffe0ff */
[----:B------:R-:W-:Y:S01]  /*5d00*/  LDGSTS.E [R213+0x20400], desc[UR18][R24.64], !P2 ;  /* 0x2040000018d57fae */ /* 0x000fe2000d1a1012 */
[----:B------:R-:W-:-:S03]  /*5d10*/  IMAD.WIDE R8, R212, 0x4, R8 ;  /* 0x00000004d4087825 */ /* 0x000fc600078e0208 */
[----:B------:R1:W-:Y:S01]  /*5d20*/  LDGSTS.E [R213+0x20600], desc[UR18][R22.64], !P2 ;  /* 0x2060000016d57fae */ /* 0x0003e2000d1a1012 */
[----:B------:R-:W-:Y:S01]  /*5d30*/  ISETP.GE.U32.AND P2, PT, R30, 0x7fffff5a, PT ;  /* 0x7fffff5a1e00780c */ /* 0x000fe20003f46070 */
[C---:B------:R-:W-:Y:S02]  /*5d40*/  IMAD.WIDE R250, R212.reuse, 0x4, R250 ;  /* 0x00000004d4fa7825 */ /* 0x040fe400078e02fa */
[----:B------:R-:W-:Y:S02]  /*5d50*/  STL.64 [R1+0x30], R20 ;  /* 0x0000301401007387 */ /* 0x000fe40000100a00 */
[C---:B------:R-:W-:Y:S02]  /*5d60*/  IMAD.WIDE R248, R212.reuse, 0x4, R248 ;  /* 0x00000004d4f87825 */ /* 0x040fe400078e02f8 */
[----:B------:R-:W-:Y:S02]  /*5d70*/  LDGSTS.E [R213+0x20800], desc[UR18][R20.64], !P4 ;  /* 0x2080000014d57fae */ /* 0x000fe4000e1a1012 */
[----:B------:R-:W-:-:S04]  /*5d80*/  IMAD.WIDE R246, R212, 0x4, R246 ;  /* 0x00000004d4f67825 */ /* 0x000fc800078e02f6 */
[----:B-1----:R-:W-:-:S04]  /*5d90*/  IMAD.WIDE R22, R212, 0x4, R18 ;  /* 0x00000004d4167825 */ /* 0x002fc800078e0212 */
[----:B------:R-:W-:Y:S01]  /*5da0*/  VIADD R18, R217, 0xffffff77 ;  /* 0xffffff77d9127836 */ /* 0x000fe20000000000 */
[----:B------:R-:W-:Y:S01]  /*5db0*/  STL.64 [R1+0x28], R22 ;  /* 0x0000281601007387 */ /* 0x000fe20000100a00 */
[----:B------:R-:W-:-:S03]  /*5dc0*/  IMAD.WIDE R244, R212, 0x4, R244 ;  /* 0x00000004d4f47825 */ /* 0x000fc600078e02f4 */
[----:B------:R-:W-:Y:S01]  /*5dd0*/  LDGSTS.E [R213+0x20a00], desc[UR18][R22.64], !P4 ;  /* 0x20a0000016d57fae */ /* 0x000fe2000e1a1012 */
[----:B------:R-:W-:Y:S01]  /*5de0*/  ISETP.GE.U32.AND P4, PT, R7, 0x7fffff59, PT ;  /* 0x7fffff590700780c */ /* 0x000fe20003f86070 */
[----:B------:R-:W-:Y:S02]  /*5df0*/  VIADD R7, R217, 0xffffff76 ;  /* 0xffffff76d9077836 */ /* 0x000fe40000000000 */
[----:B------:R-:W-:Y:S01]  /*5e00*/  STL.64 [R1+0x20], R16 ;  /* 0x0000201001007387 */ /* 0x000fe20000100a00 */
[----:B------:R-:W-:-:S03]  /*5e10*/  IMAD.WIDE R242, R212, 0x4, R242 ;  /* 0x00000004d4f27825 */ /* 0x000fc600078e02f2 */
[----:B------:R-:W-:Y:S01]  /*5e20*/  LDGSTS.E [R213+0x20c00], desc[UR18][R16.64], !P1 ;  /* 0x20c0000010d57fae */ /* 0x000fe2000c9a1012 */
[----:B------:R-:W-:-:S03]  /*5e30*/  IMAD.WIDE R240, R212, 0x4, R240 ;  /* 0x00000004d4f07825 */ /* 0x000fc600078e02f0 */
[----:B------:R1:W-:Y:S01]  /*5e40*/  STL.64 [R1+0x18], R14 ;  /* 0x0000180e01007387 */ /* 0x0003e20000100a00 */
[----:B------:R-:W-:-:S03]  /*5e50*/  IMAD.WIDE R238, R212, 0x4, R238 ;  /* 0x00000004d4ee7825 */ /* 0x000fc600078e02ee */
[----:B------:R1:W-:Y:S01]  /*5e60*/  LDGSTS.E [R213+0x20e00], desc[UR18][R14.64], !P1 ;  /* 0x20e000000ed57fae */ /* 0x0003e2000c9a1012 */
[----:B------:R-:W-:Y:S01]  /*5e70*/  ISETP.GE.U32.AND P1, PT, R18, 0x7fffff58, PT ;  /* 0x7fffff581200780c */ /* 0x000fe20003f26070 */
[C---:B------:R-:W-:Y:S02]  /*5e80*/  IMAD.WIDE R236, R212.reuse, 0x4, R236 ;  /* 0x00000004d4ec7825 */ /* 0x040fe400078e02ec */
[----:B------:R-:W-:Y:S02]  /*5e90*/  LDGSTS.E [R213+0x21000], desc[UR18][R12.64], !P5 ;  /* 0x210000000cd57fae */ /* 0x000fe4000e9a1012 */
[C---:B------:R-:W-:Y:S02]  /*5ea0*/  IMAD.WIDE R234, R212.reuse, 0x4, R234 ;  /* 0x00000004d4ea7825 */ /* 0x040fe400078e02ea */
[----:B------:R-:W-:Y:S02]  /*5eb0*/  STL.64 [R1+0x10], R12 ;  /* 0x0000100c01007387 */ /* 0x000fe40000100a00 */
[----:B------:R-:W-:-:S04]  /*5ec0*/  IMAD.WIDE R232, R212, 0x4, R232 ;  /* 0x00000004d4e87825 */ /* 0x000fc800078e02e8 */
[----:B-1----:R-:W-:-:S04]  /*5ed0*/  IMAD.WIDE R14, R212, 0x4, R10 ;  /* 0x00000004d40e7825 */ /* 0x002fc800078e020a */
[----:B------:R-:W-:Y:S01]  /*5ee0*/  VIADD R10, R217, 0xffffff75 ;  /* 0xffffff75d90a7836 */ /* 0x000fe20000000000 */
[----:B------:R-:W-:Y:S01]  /*5ef0*/  LDGSTS.E [R213+0x21200], desc[UR18][R14.64], !P5 ;  /* 0x212000000ed57fae */ /* 0x000fe2000e9a1012 */
[----:B------:R-:W-:Y:S01]  /*5f00*/  ISETP.GE.U32.AND P5, PT, R7, 0x7fffff57, PT ;  /* 0x7fffff570700780c */ /* 0x000fe20003fa6070 */
[C---:B------:R-:W-:Y:S01]  /*5f10*/  IMAD.WIDE R230, R212.reuse, 0x4, R230 ;  /* 0x00000004d4e67825 */ /* 0x040fe200078e02e6 */
[----:B------:R-:W-:Y:S01]  /*5f20*/  IADD3 R7, PT, PT, R217, -0x8c, RZ ;  /* 0xffffff74d9077810 */ /* 0x000fe20007ffe0ff */
[----:B------:R1:W-:Y:S02]  /*5f30*/  LDGSTS.E [R213+0x21400], desc[UR18][R8.64], !P6 ;  /* 0x2140000008d57fae */ /* 0x0003e4000f1a1012 */
[C---:B------:R-:W-:Y:S02]  /*5f40*/  IMAD.WIDE R228, R212.reuse, 0x4, R228 ;  /* 0x00000004d4e47825 */ /* 0x040fe400078e02e4 */
[----:B------:R-:W-:Y:S02]  /*5f50*/  STL.64 [R1+0x8], R14 ;  /* 0x0000080e01007387 */ /* 0x000fe40000100a00 */
[----:B------:R-:W-:-:S02]  /*5f60*/  IMAD.WIDE R226, R212, 0x4, R226 ;  /* 0x00000004d4e27825 */ /* 0x000fc400078e02e2 */
[----:B------:R2:W-:Y:S01]  /*5f70*/  LDGSTS.E [R213+0x21600], desc[UR18][R250.64], !P6 ;  /* 0x21600000fad57fae */ /* 0x0005e2000f1a1012 */
[----:B------:R-:W-:Y:S01]  /*5f80*/  ISETP.GE.U32.AND P6, PT, R10, 0x7fffff56, PT ;  /* 0x7fffff560a00780c */ /* 0x000fe20003fc6070 */
[C---:B------:R-:W-:Y:S02]  /*5f90*/  IMAD.WIDE R224, R212.reuse, 0x4, R224 ;  /* 0x00000004d4e07825 */ /* 0x040fe400078e02e0 */
[----:B------:R1:W-:Y:S02]  /*5fa0*/  STL.64 [R1], R8 ;  /* 0x0000000801007387 */ /* 0x0003e40000100a00 */
[C---:B------:R-:W-:Y:S02]  /*5fb0*/  IMAD.WIDE R222, R212.reuse, 0x4, R222 ;  /* 0x00000004d4de7825 */ /* 0x040fe400078e02de */
[----:B------:R2:W-:Y:S02]  /*5fc0*/  LDGSTS.E [R213+0x21800], desc[UR18][R248.64], !P2 ;  /* 0x21800000f8d57fae */ /* 0x0005e4000d1a1012 */
[----:B------:R-:W-:-:S02]  /*5fd0*/  IMAD.WIDE R220, R212, 0x4, R220 ;  /* 0x00000004d4dc7825 */ /* 0x000fc400078e02dc */
[----:B------:R2:W-:Y:S01]  /*5fe0*/  LDGSTS.E [R213+0x21a00], desc[UR18][R246.64], !P2 ;  /* 0x21a00000f6d57fae */ /* 0x0005e2000d1a1012 */
[----:B------:R-:W-:Y:S01]  /*5ff0*/  ISETP.GE.U32.AND P2, PT, R7, 0x7fffff55, PT ;  /* 0x7fffff550700780c */ /* 0x000fe20003f46070 */
[C---:B------:R-:W-:Y:S02]  /*6000*/  VIADD R7, R217.reuse, 0xffffff72 ;  /* 0xffffff72d9077836 */ /* 0x040fe40000000000 */
[C---:B-1----:R-:W-:Y:S01]  /*6010*/  VIADD R8, R217.reuse, 0xffffff73 ;  /* 0xffffff73d9087836 */ /* 0x042fe20000000000 */
[----:B------:R2:W-:Y:S01]  /*6020*/  LDGSTS.E [R213+0x21c00], desc[UR18][R244.64], !P4 ;  /* 0x21c00000f4d57fae */ /* 0x0005e2000e1a1012 */
[----:B------:R-:W-:Y:S01]  /*6030*/  IMAD.WIDE R218, R212, 0x4, R218 ;  /* 0x00000004d4da7825 */ /* 0x000fe200078e02da */
[C---:B------:R-:W-:Y:S02]  /*6040*/  IADD3 R9, PT, PT, R217.reuse, -0xa0, RZ ;  /* 0xffffff60d9097810 */ /* 0x040fe40007ffe0ff */
[----:B------:R2:W-:Y:S01]  /*6050*/  LDGSTS.E [R213+0x21e00], desc[UR18][R242.64], !P4 ;  /* 0x21e00000f2d57fae */ /* 0x0005e2000e1a1012 */
[----:B------:R-:W-:Y:S01]  /*6060*/  ISETP.GE.U32.AND P4, PT, R8, 0x7fffff54, PT ;  /* 0x7fffff540800780c */ /* 0x000fe20003f86070 */
[----:B------:R-:W-:-:S02]  /*6070*/  VIADD R8, R217, 0xffffff71 ;  /* 0xffffff71d9087836 */ /* 0x000fc40000000000 */
        /* <DEDUP_REMOVED lines=62> */
[C---:B------:R-:W-:Y:S02]  /*6460*/  IMAD.WIDE R100, R212.reuse, 0x4, R100 ;  /* 0x00000004d4647825 */ /* 0x040fe400078e0264 */
[----:B------:R2:W-:Y:S02]  /*6470*/  LDGSTS.E [R213+0x25000], desc[UR18][R106.64], !P6 ;  /* 0x250000006ad57fae */ /* 0x0005e4000f1a1012 */
[----:B------:R-:W-:Y:S02]  /*6480*/  VIADD R8, R217, 0xffffff65 ;  /* 0xffffff65d9087836 */ /* 0x000fe40000000000 */
[----:B------:R-:W-:Y:S01]  /*6490*/  IMAD.WIDE R98, R212, 0x4, R98 ;  /* 0x00000004d4627825 */ /* 0x000fe200078e0262 */
[----:B------:R2:W-:Y:S01]  /*64a0*/  LDGSTS.E [R213+0x25200], desc[UR18][R104.64], !P6 ;  /* 0x2520000068d57fae */ /* 0x0005e2000f1a1012 */
[----:B------:R-:W-:-:S02]  /*64b0*/  ISETP.GE.U32.AND P6, PT, R7, 0x7fffff47, PT ;  /* 0x7fffff470700780c */ /* 0x000fc40003fc6070 */
[C---:B------:R-:W-:Y:S01]  /*64c0*/  IMAD.WIDE R96, R212.reuse, 0x4, R96 ;  /* 0x00000004d4607825 */ /* 0x040fe200078e0260 */
[----:B------:R2:W-:Y:S01]  /*64d0*/  LDGSTS.E [R213+0x25400], desc[UR18][R102.64], !P2 ;  /* 0x2540000066d57fae */ /* 0x0005e2000d1a1012 */
[C---:B------:R-:W-:Y:S02]  /*64e0*/  IADD3 R7, PT, PT, R217.reuse, -0x9c, RZ ;  /* 0xffffff64d9077810 */ /* 0x040fe40007ffe0ff */
[----:B------:R-:W-:Y:S01]  /*64f0*/  IMAD.WIDE R94, R212, 0x4, R94 ;  /* 0x00000004d45e7825 */ /* 0x000fe200078e025e */
[----:B------:R2:W-:Y:S01]  /*6500*/  LDGSTS.E [R213+0x25600], desc[UR18][R100.64], !P2 ;  /* 0x2560000064d57fae */ /* 0x0005e2000d1a1012 */
[----:B------:R-:W-:Y:S02]  /*6510*/  ISETP.GE.U32.AND P2, PT, R8, 0x7fffff46, PT ;  /* 0x7fffff460800780c */ /* 0x000fe40003f46070 */
[C---:B------:R-:W-:Y:S01]  /*6520*/  IMAD.WIDE R92, R212.reuse, 0x4, R92 ;  /* 0x00000004d45c7825 */ /* 0x040fe200078e025c */
[----:B------:R2:W-:Y:S03]  /*6530*/  LDGSTS.E [R213+0x25800], desc[UR18][R98.64], !P4 ;  /* 0x2580000062d57fae */ /* 0x0005e6000e1a1012 */
[----:B------:R-:W-:Y:S01]  /*6540*/  VIADD R8, R217, 0xffffff63 ;  /* 0xffffff63d9087836 */ /* 0x000fe20000000000 */
[----:B------:R2:W-:Y:S01]  /*6550*/  LDGSTS.E [R213+0x25a00], desc[UR18][R96.64], !P4 ;  /* 0x25a0000060d57fae */ /* 0x0005e2000e1a1012 */
[----:B------:R-:W-:Y:S01]  /*6560*/  ISETP.GE.U32.AND P4, PT, R7, 0x7fffff45, PT ;  /* 0x7fffff450700780c */ /* 0x000fe20003f86070 */
[----:B------:R-:W-:-:S02]  /*6570*/  IMAD.WIDE R90, R212, 0x4, R90 ;  /* 0x00000004d45a7825 */ /* 0x000fc400078e025a */
[----:B------:R2:W-:Y:S02]  /*6580*/  LDGSTS.E [R213+0x25c00], desc[UR18][R94.64], !P1 ;  /* 0x25c000005ed57fae */ /* 0x0005e4000c9a1012 */
[----:B------:R-:W-:Y:S02]  /*6590*/  IMAD.WIDE R88, R212, 0x4, R88 ;  /* 0x00000004d4587825 */ /* 0x000fe400078e0258 */
[----:B------:R2:W-:Y:S01]  /*65a0*/  LDGSTS.E [R213+0x25e00], desc[UR18][R92.64], !P1 ;  /* 0x25e000005cd57fae */ /* 0x0005e2000c9a1012 */
[----:B------:R-:W-:Y:S01]  /*65b0*/  ISETP.GE.U32.AND P1, PT, R8, 0x7fffff44, PT ;  /* 0x7fffff440800780c */ /* 0x000fe20003f26070 */
[C---:B------:R-:W-:Y:S02]  /*65c0*/  IMAD.WIDE R86, R212.reuse, 0x4, R86 ;  /* 0x00000004d4567825 */ /* 0x040fe400078e0256 */
[----:B------:R2:W-:Y:S02]  /*65d0*/  LDGSTS.E [R213+0x26000], desc[UR18][R90.64], !P5 ;  /* 0x260000005ad57fae */ /* 0x0005e4000e9a1012 */
[----:B------:R-:W-:-:S02]  /*65e0*/  IMAD.WIDE R84, R212, 0x4, R84 ;  /* 0x00000004d4547825 */ /* 0x000fc400078e0254 */
[----:B------:R2:W-:Y:S02]  /*65f0*/  LDGSTS.E [R213+0x26200], desc[UR18][R88.64], !P5 ;  /* 0x2620000058d57fae */ /* 0x0005e4000e9a1012 */
[----:B------:R-:W-:Y:S02]  /*6600*/  VIADD R7, R217, 0xffffff62 ;  /* 0xffffff62d9077836 */ /* 0x000fe40000000000 */
[C---:B------:R-:W-:Y:S01]  /*6610*/  IMAD.WIDE R82, R212.reuse, 0x4, R82 ;  /* 0x00000004d4527825 */ /* 0x040fe200078e0252 */
[----:B------:R2:W-:Y:S02]  /*6620*/  LDGSTS.E [R213+0x26400], desc[UR18][R86.64], !P6 ;  /* 0x2640000056d57fae */ /* 0x0005e4000f1a1012 */
[----:B------:R-:W-:Y:S01]  /*6630*/  ISETP.GE.U32.AND P5, PT, R7, 0x7fffff43, PT ;  /* 0x7fffff430700780c */ /* 0x000fe20003fa6070 */
[C---:B------:R-:W-:Y:S01]  /*6640*/  IMAD.WIDE R80, R212.reuse, 0x4, R80 ;  /* 0x00000004d4507825 */ /* 0x040fe200078e0250 */
[----:B------:R2:W-:Y:S03]  /*6650*/  LDGSTS.E [R213+0x26600], desc[UR18][R84.64], !P6 ;  /* 0x2660000054d57fae */ /* 0x0005e6000f1a1012 */
[----:B------:R-:W-:Y:S01]  /*6660*/  VIADD R8, R217, 0xffffff61 ;  /* 0xffffff61d9087836 */ /* 0x000fe20000000000 */
[----:B------:R2:W-:Y:S01]  /*6670*/  LDGSTS.E [R213+0x26800], desc[UR18][R82.64], !P2 ;  /* 0x2680000052d57fae */ /* 0x0005e2000d1a1012 */
[----:B------:R-:W-:-:S03]  /*6680*/  IMAD.WIDE R78, R212, 0x4, R78 ;  /* 0x00000004d44e7825 */ /* 0x000fc600078e024e */
[----:B------:R2:W-:Y:S01]  /*6690*/  LDGSTS.E [R213+0x26a00], desc[UR18][R80.64], !P2 ;  /* 0x26a0000050d57fae */ /* 0x0005e2000d1a1012 */
[----:B------:R-:W-:Y:S01]  /*66a0*/  IMAD.WIDE R76, R212, 0x4, R76 ;  /* 0x00000004d44c7825 */ /* 0x000fe200078e024c */
[----:B------:R-:W-:Y:S02]  /*66b0*/  ISETP.GE.U32.AND P6, PT, R8, 0x7fffff42, PT ;  /* 0x7fffff420800780c */ /* 0x000fe40003fc6070 */
[----:B------:R2:W-:Y:S01]  /*66c0*/  LDGSTS.E [R213+0x26c00], desc[UR18][R78.64], !P4 ;  /* 0x26c000004ed57fae */ /* 0x0005e2000e1a1012 */
[----:B------:R-:W-:Y:S01]  /*66d0*/  IMAD.WIDE R174, R212, 0x4, R174 ;  /* 0x00000004d4ae7825 */ /* 0x000fe200078e02ae */
[----:B------:R-:W-:Y:S02]  /*66e0*/  ISETP.NE.U32.AND P2, PT, R6, RZ, PT ;  /* 0x000000ff0600720c */ /* 0x000fe40003f45070 */
[----:B------:R2:W-:Y:S01]  /*66f0*/  LDGSTS.E [R213+0x26e00], desc[UR18][R76.64], !P4 ;  /* 0x26e000004cd57fae */ /* 0x0005e2000e1a1012 */
[----:B------:R-:W-:Y:S01]  /*6700*/  ISETP.GE.U32.AND P4, PT, R9, 0x7fffff41, PT ;  /* 0x7fffff410900780c */ /* 0x000fe20003f86070 */
        /* <DEDUP_REMOVED lines=17> */
[----:B------:R-:W0:Y:S02]  /*6820*/  LDGDEPBAR ;  /* 0x00000000000079af */ /* 0x000e240000000000 */
[----:B------:R-:W-:-:S02]  /*6830*/  IMAD.WIDE R194, R216, 0x4, R194 ;  /* 0x00000004d8c27825 */ /* 0x000fc400078e02c2 */
[----:B------:R2:W-:Y:S02]  /*6840*/  LDGSTS.E [R133+0x30000], desc[UR18][R190.64], P2 ;  /* 0x30000000be857fae */ /* 0x0005e400091a1012 */
[C---:B------:R-:W-:Y:S02]  /*6850*/  IMAD.WIDE R196, R216.reuse, 0x4, R196 ;  /* 0x00000004d8c47825 */ /* 0x040fe400078e02c4 */
[----:B------:R2:W-:Y:S02]  /*6860*/  LDGSTS.E [R133+0x30400], desc[UR18][R192.64], P2 ;  /* 0x30400000c0857fae */ /* 0x0005e400091a1012 */
[C---:B------:R-:W-:Y:S02]  /*6870*/  IMAD.WIDE R198, R216.reuse, 0x4, R198 ;  /* 0x00000004d8c67825 */ /* 0x040fe400078e02c6 */
[----:B------:R2:W-:Y:S02]  /*6880*/  LDGSTS.E [R133+0x30800], desc[UR18][R194.64], P2 ;  /* 0x30800000c2857fae */ /* 0x0005e400091a1012 */
        /* <DEDUP_REMOVED lines=20> */
[----:B------:R-:W-:Y:S02]  /*69d0*/  IMAD.WIDE R172, R216, 0x4, R172 ;  /* 0x00000004d8ac7825 */ /* 0x000fe400078e02ac */
[----:B------:R2:W-:Y:S02]  /*69e0*/  LDGSTS.E [R211+0x31600], desc[UR18][R168.64], P2 ;  /* 0x31600000a8d37fae */ /* 0x0005e400091a1012 */
[C---:B------:R-:W-:Y:S02]  /*69f0*/  IMAD.SHL.U32 R6, R4.reuse, 0x40, RZ ;  /* 0x0000004004067824 */ /* 0x040fe400078e00ff */
[----:B------:R2:W-:Y:S01]  /*6a00*/  LDGSTS.E [R211+0x31a00], desc[UR18][R170.64], P2 ;  /* 0x31a00000aad37fae */ /* 0x0005e200091a1012 */
[----:B------:R-:W-:Y:S02]  /*6a10*/  IMAD.SHL.U32 R4, R4, 0x10, RZ ;  /* 0x0000001004047824 */ /* 0x000fe400078e00ff */
[----:B------:R-:W-:Y:S01]  /*6a20*/  LOP3.LUT R6, R6, 0x600, RZ, 0xc0, !PT ;  /* 0x0000060006067812 */ /* 0x000fe200078ec0ff */
[----:B------:R2:W-:Y:S02]  /*6a30*/  LDGSTS.E [R211+0x31e00], desc[UR18][R172.64], P2 ;  /* 0x31e00000acd37fae */ /* 0x0005e400091a1012 */
[----:B------:R-:W-:-:S02]  /*6a40*/  LOP3.LUT R4, R4, 0x70, RZ, 0xc0, !PT ;  /* 0x0000007004047812 */ /* 0x000fc400078ec0ff */
[----:B------:R-:W0:Y:S01]  /*6a50*/  LDGDEPBAR ;  /* 0x00000000000079af */ /* 0x000e220000000000 */
[----:B------:R-:W-:-:S05]  /*6a60*/  IMAD R5, R5, 0x4, R6 ;  /* 0x0000000405057824 */ /* 0x000fca00078e0206 */
[----:B------:R-:W-:Y:S01]  /*6a70*/  IADD3 R68, PT, PT, R4, R5, RZ ;  /* 0x0000000504447210 */ /* 0x000fe20007ffe0ff */
[----:B------:R-:W-:-:S04]  /*6a80*/  DEPBAR.LE SB0, 0x8 ;  /* 0x000082000000791a */ /* 0x000fc80000000000 */
[----:B------:R-:W-:Y:S06]  /*6a90*/  BAR.SYNC.DEFER_BLOCKING 0x0 ;  /* 0x0000000000007b1d */ /* 0x000fec0000010000 */
[----:B------:R2:W1:Y:S04]  /*6aa0*/  LDSM.16.M88.4 R36, [R68+UR10] ;  /* 0x0000000a4424783b */ /* 0x0004680008000200 */
[----:B------:R2:W3:Y:S04]  /*6ab0*/  LDSM.16.M88.4 R40, [R68+UR10+0x800] ;  /* 0x0008000a4428783b */ /* 0x0004e80008000200 */
[----:B------:R2:W4:Y:S04]  /*6ac0*/  LDSM.16.M88.4 R164, [R68+UR10+0x1000] ;  /* 0x0010000a44a4783b */ /* 0x0005280008000200 */
[----:B------:R2:W1:Y:S04]  /*6ad0*/  LDSM.16.M88.4 R44, [R68+UR10+0x1800] ;  /* 0x0018000a442c783b */ /* 0x0004680008000200 */
        /* <DEDUP_REMOVED lines=11> */
[----:B------:R2:W1:Y:S01]  /*6b90*/  LDSM.16.M88.4 R72, [R68+UR10+0x7800] ;  /* 0x0078000a4448783b */ /* 0x0004620008000200 */
[----:B---34-:R-:W-:Y:S05]  /*6ba0*/  @!P0 BRA `(.L_x_6) ;  /* 0x0000000400048947 */ /* 0x018fea0003800000 */
[----:B-1----:R-:W-:Y:S01]  /*6bb0*/  IMAD.MOV.U32 R4, RZ, RZ, R36 ;  /* 0x000000ffff047224 */ /* 0x002fe200078e0024 */
[----:B------:R-:W-:Y:S01]  /*6bc0*/  MOV R7, R42 ;  /* 0x0000002a00077202 */ /* 0x000fe20000000f00 */
[----:B------:R-:W-:Y:S01]  /*6bd0*/  IMAD.MOV.U32 R36, RZ, RZ, R37 ;  /* 0x000000ffff247224 */ /* 0x000fe200078e0025 */
        /* <DEDUP_REMOVED lines=29> */
[----:B------:R-:W-:-:S02]  /*6db0*/  IMAD.MOV.U32 R58, RZ, RZ, R61 ;  /* 0x000000ffff3a7224 */ /* 0x000fc400078e003d */
[----:B------:R-:W-:Y:S02]  /*6dc0*/  IMAD.MOV.U32 R62, RZ, RZ, R65 ;  /* 0x000000ffff3e7224 */ /* 0x000fe400078e0041 */
[----:B------:R-:W-:Y:S02]  /*6dd0*/  IMAD.MOV.U32 R8, RZ, RZ, R164 ;  /* 0x000000ffff087224 */ /* 0x000fe400078e00a4 */
[----:B------:R-:W-:Y:S02]  /*6de0*/  IMAD.MOV.U32 R9, RZ, RZ, R166 ;  /* 0x000000ffff097224 */ /* 0x000fe400078e00a6 */
[----:B------:R-:W-:Y:S02]  /*6df0*/  IMAD.MOV.U32 R12, RZ, RZ, R160 ;  /* 0x000000ffff0c7224 */ /* 0x000fe400078e00a0 */
[----:B------:R-:W-:Y:S02]  /*6e00*/  IMAD.MOV.U32 R13, RZ, RZ, R162 ;  /* 0x000000ffff0d7224 */ /* 0x000fe400078e00a2 */
        /* <DEDUP_REMOVED lines=25> */
[----:B------:R-:W-:-:S04]  /*6fa0*/  IMAD.MOV.U32 R66, RZ, RZ, R73 ;  /* 0x000000ffff427224 */ /* 0x000fc800078e0049 */
[----:B------:R3:W-:Y:S03]  /*6fb0*/  STTM.x64 tmem[UR11+0x80], R4 ;  /* 0x00008004000079ed */ /* 0x0007e6000834000b */
.L_x_6:
[----:B-1-3--:R-:W3:Y:S04]  /*6fc0*/  LDL.LU.64 R50, [R1+0x38] ;  /* 0x0000380001327983 */ /* 0x00aee80000300a00 */
[----:B------:R-:W4:Y:S04]  /*6fd0*/  LDL.LU.64 R52, [R1+0x28] ;  /* 0x0000280001347983 */ /* 0x000f280000300a00 */
[----:B------:R-:W5:Y:S04]  /*6fe0*/  LDL.LU.64 R54, [R1+0x18] ;  /* 0x0000180001367983 */ /* 0x000f680000300a00 */
[----:B--2---:R-:W2:Y:S04]  /*6ff0*/  LDL.LU.64 R56, [R1+0x8] ;  /* 0x0000080001387983 */ /* 0x004ea80000300a00 */
[----:B------:R-:W2:Y:S04]  /*7000*/  LDL.LU.64 R58, [R1] ;  /* 0x00000000013a7983 */ /* 0x000ea80000300a00 */
[----:B------:R-:W2:Y:S04]  /*7010*/  LDL.LU.64 R60, [R1+0x10] ;  /* 0x00001000013c7983 */ /* 0x000ea80000300a00 */
[----:B------:R-:W2:Y:S04]  /*7020*/  LDL.LU.64 R40, [R1+0x20] ;  /* 0x0000200001287983 */ /* 0x000ea80000300a00 */
[----:B------:R-:W2:Y:S04]  /*7030*/  LDL.LU.64 R42, [R1+0x30] ;  /* 0x00003000012a7983 */ /* 0x000ea80000300a00 */
[----:B------:R-:W2:Y:S04]  /*7040*/  LDL.LU.64 R44, [R1+0x40] ;  /* 0x00004000012c7983 */ /* 0x000ea80000300a00 */
[----:B------:R-:W2:Y:S04]  /*7050*/  LDL.LU.64 R32, [R1+0x50] ;  /* 0x0000500001207983 */ /* 0x000ea80000300a00 */
[----:B------:R-:W2:Y:S01]  /*7060*/  LDL.LU.64 R46, [R1+0x48] ;  /* 0x00004800012e7983 */ /* 0x000ea20000300a00 */
[C---:B------:R-:W-:Y:S01]  /*7070*/  IMAD.SHL.U32 R71, R216.reuse, 0x4, RZ ;  /* 0x00000004d8477824 */ /* 0x040fe200078e00ff */
[----:B------:R-:W-:Y:S01]  /*7080*/  SHF.R.S32.HI R49, RZ, 0x1f, R216 ;  /* 0x0000001fff317819 */ /* 0x000fe200000114d8 */
[----:B------:R-:W-:Y:S01]  /*7090*/  VIADD R48, R217, 0xffffff5f ;  /* 0xffffff5fd9307836 */ /* 0x000fe20000000000 */
[----:B------:R-:W-:Y:S01]  /*70a0*/  SHF.R.S32.HI R75, RZ, 0x1f, R212 ;  /* 0x0000001fff4b7819 */ /* 0x000fe200000114d4 */
[----:B------:R-:W1:Y:S01]  /*70b0*/  FENCE.VIEW.ASYNC.T ;  /* 0x00000000000073c6 */ /* 0x000e620000000200 */
[----:B------:R-:W-:Y:S01]  /*70c0*/  SHF.L.U64.HI R72, R216, 0x2, R49 ;  /* 0x00000002d8487819 */ /* 0x000fe20000010231 */
[----:B------:R-:W-:Y:S01]  /*70d0*/  UIADD3 UR20, UPT, UPT, UR15, 0x80, URZ ;  /* 0x000000800f147890 */ /* 0x000fe2000fffe0ff */
[----:B------:R-:W-:-:S02]  /*70e0*/  IADD3 R4, P0, PT, R190, R71, RZ ;  /* 0x00000047be047210 */ /* 0x000fc40007f1e0ff */
[-C--:B------:R-:W-:Y:S02]  /*70f0*/  IADD3 R6, P1, PT, R192, R71.reuse, RZ ;  /* 0x00000047c0067210 */ /* 0x080fe40007f3e0ff */
[----:B------:R-:W-:Y:S01]  /*7100*/  SHF.L.U32 R73, R212, 0x2, RZ ;  /* 0x00000002d4497819 */ /* 0x000fe200000006ff */
[--C-:B------:R-:W-:Y:S01]  /*7110*/  IMAD.X R5, R191, 0x1, R72.reuse, P0 ;  /* 0x00000001bf057824 */ /* 0x100fe200000e0648 */
[-C--:B------:R-:W-:Y:S01]  /*7120*/  IADD3 R10, P0, PT, R196, R71.reuse, RZ ;  /* 0x00000047c40a7210 */ /* 0x080fe20007f1e0ff */
[--C-:B------:R-:W-:Y:S01]  /*7130*/  IMAD.X R7, R193, 0x1, R72.reuse, P1 ;  /* 0x00000001c1077824 */ /* 0x100fe200008e0648 */
[-C--:B------:R-:W-:Y:S01]  /*7140*/  IADD3 R8, P2, PT, R194, R71.reuse, RZ ;  /* 0x00000047c2087210 */ /* 0x080fe20007f5e0ff */
[----:B------:R-:W-:Y:S01]  /*7150*/  VIADD R191, R217, 0x1f ;  /* 0x0000001fd9bf7836 */ /* 0x000fe20000000000 */
[-C--:B------:R-:W-:Y:S01]  /*7160*/  IADD3 R12, P1, PT, R198, R71.reuse, RZ ;  /* 0x00000047c60c7210 */ /* 0x080fe20007f3e0ff */
[----:B------:R-:W-:Y:S01]  /*7170*/  IMAD.X R11, R197, 0x1, R72, P0 ;  /* 0x00000001c50b7824 */ /* 0x000fe200000e0648 */
[----:B------:R-:W-:-:S02]  /*7180*/  IADD3 R16, P0, PT, R202, R71, RZ ;  /* 0x00000047ca107210 */ /* 0x000fc40007f1e0ff */
[----:B------:R-:W-:Y:S01]  /*7190*/  SHF.L.U64.HI R74, R212, 0x2, R75 ;  /* 0x00000002d44a7819 */ /* 0x000fe2000001024b */
[--C-:B------:R-:W-:Y:S01]  /*71a0*/  IMAD.X R13, R199, 0x1, R72.reuse, P1 ;  /* 0x00000001c70d7824 */ /* 0x100fe200008e0648 */
[-C--:B------:R-:W-:Y:S02]  /*71b0*/  IADD3.X R17, PT, PT, R203, R72.reuse, RZ, P0, !PT ;  /* 0x00000048cb117210 */ /* 0x080fe400007fe4ff */
[-C--:B------:R-:W-:Y:S02]  /*71c0*/  IADD3 R20, P0, PT, R206, R71.reuse, RZ ;  /* 0x00000047ce147210 */ /* 0x080fe40007f1e0ff */
[----:B------:R-:W-:Y:S02]  /*71d0*/  IADD3.X R9, PT, PT, R195, R72, RZ, P2, !PT ;  /* 0x00000048c3097210 */ /* 0x000fe400017fe4ff */
[-C--:B------:R-:W-:Y:S01]  /*71e0*/  IADD3 R14, P2, PT, R200, R71.reuse, RZ ;  /* 0x00000047c80e7210 */ /* 0x080fe20007f5e0ff */
[----:B------:R-:W-:Y:S01]  /*71f0*/  IMAD.X R21, R207, 0x1, R72, P0 ;  /* 0x00000001cf157824 */ /* 0x000fe200000e0648 */
[----:B------:R-:W-:-:S02]  /*7200*/  IADD3 R22, P1, PT, R208, R71, RZ ;  /* 0x00000047d0167210 */ /* 0x000fc40007f3e0ff */
[-C--:B------:R-:W-:Y:S01]  /*7210*/  IADD3 R28, P4, PT, R138, R71.reuse, RZ ;  /* 0x000000478a1c7210 */ /* 0x080fe20007f9e0ff */
[--C-:B------:R-:W-:Y:S01]  /*7220*/  IMAD.X R15, R201, 0x1, R72.reuse, P2 ;  /* 0x00000001c90f7824 */ /* 0x100fe200010e0648 */
[-C--:B------:R-:W-:Y:S01]  /*7230*/  IADD3 R18, P2, PT, R204, R71.reuse, RZ ;  /* 0x00000047cc127210 */ /* 0x080fe20007f5e0ff */
[--C-:B------:R-:W-:Y:S01]  /*7240*/  IMAD.X R23, R209, 0x1, R72.reuse, P1 ;  /* 0x00000001d1177824 */ /* 0x100fe200008e0648 */
[-C--:B------:R-:W-:Y:S01]  /*7250*/  IADD3 R24, P1, PT, R134, R71.reuse, RZ ;  /* 0x0000004786187210 */ /* 0x080fe20007f3e0ff */
[--C-:B------:R-:W-:Y:S01]  /*7260*/  IMAD.X R29, R139, 0x1, R72.reuse, P4 ;  /* 0x000000018b1d7824 */ /* 0x100fe200020e0648 */
[----:B------:R-:W-:Y:S01]  /*7270*/  ISETP.GE.U32.AND P6, PT, R48, 0x7fffff40, PT ;  /* 0x7fffff403000780c */ /* 0x000fe20003fc6070 */
[--C-:B------:R-:W-:Y:S01]  /*7280*/  IMAD.X R19, R205, 0x1, R72.reuse, P2 ;  /* 0x00000001cd137824 */ /* 0x100fe200010e0648 */
[----:B------:R-:W-:Y:S01]  /*7290*/  IADD3 R26, P2, PT, R136, R71, RZ ;  /* 0x00000047881a7210 */ /* 0x000fe20007f5e0ff */
[----:B------:R-:W-:Y:S02]  /*72a0*/  IMAD.X R25, R135, 0x1, R72, P1 ;  /* 0x0000000187197824 */ /* 0x000fe400008e0648 */
[----:B------:R-:W-:-:S02]  /*72b0*/  VIADD R48, R217, 0xffffff5e ;  /* 0xffffff5ed9307836 */ /* 0x000fc40000000000 */
[----:B------:R-:W-:Y:S01]  /*72c0*/  IMAD.X R27, R137, 0x1, R72, P2 ;  /* 0x00000001891b7824 */ /* 0x000fe200010e0648 */
[----:B-1----:R-:W-:Y:S01]  /*72d0*/  BAR.SYNC.DEFER_BLOCKING 0x0 ;  /* 0x0000000000007b1d */ /* 0x002fe20000010000 */
[----:B---3--:R-:W-:Y:S02]  /*72e0*/  IMAD.MOV.U32 R150, RZ, RZ, R50 ;  /* 0x000000ffff967224 */ /* 0x008fe400078e0032 */
[----:B------:R-:W-:Y:S02]  /*72f0*/  IMAD.MOV.U32 R151, RZ, RZ, R51 ;  /* 0x000000ffff977224 */ /* 0x000fe400078e0033 */
[----:B----4-:R-:W-:Y:S01]  /*7300*/  IMAD.MOV.U32 R148, RZ, RZ, R52 ;  /* 0x000000ffff947224 */ /* 0x010fe200078e0034 */
[----:B------:R-:W-:Y:S01]  /*7310*/  MOV R149, R53 ;  /* 0x0000003500957202 */ /* 0x000fe20000000f00 */
[----:B-----5:R-:W-:Y:S02]  /*7320*/  IMAD.MOV.U32 R146, RZ, RZ, R54 ;  /* 0x000000ffff927224 */ /* 0x020fe400078e0036 */
[----:B------:R-:W-:-:S02]  /*7330*/  IMAD.MOV.U32 R147, RZ, RZ, R55 ;  /* 0x000000ffff937224 */ /* 0x000fc400078e0037 */
[----:B--2---:R-:W-:Y:S01]  /*7340*/  IMAD.MOV.U32 R144, RZ, RZ, R56 ;  /* 0x000000ffff907224 */ /* 0x004fe200078e0038 */
[----:B------:R-:W-:Y:S02]  /*7350*/  MOV R145, R57 ;  /* 0x0000003900917202 */ /* 0x000fe40000000f00 */
[----:B------:R-:W-:-:S04]  /*7360*/  IADD3 R38, P4, PT, R40, R73, RZ ;  /* 0x0000004928267210 */ /* 0x000fc80007f9e0ff */
[----:B------:R-:W-:Y:S02]  /*7370*/  IADD3.X R39, PT, PT, R41, R74, RZ, P4, !PT ;  /* 0x0000004a29277210 */ /* 0x000fe400027fe4ff */
[-C--:B------:R-:W-:Y:S02]  /*7380*/  IADD3 R36, P2, PT, R42, R73.reuse, RZ ;  /* 0x000000492a247210 */ /* 0x080fe40007f5e0ff */
[----:B------:R-:W-:-:S03]  /*7390*/  IADD3 R34, P1, PT, R44, R73, RZ ;  /* 0x000000492c227210 */ /* 0x000fc60007f3e0ff */
[--C-:B------:R-:W-:Y:S01]  /*73a0*/  IMAD.X R37, R43, 0x1, R74.reuse, P2 ;  /* 0x000000012b257824 */ /* 0x100fe200010e064a */
[-C--:B------:R-:W-:Y:S01]  /*73b0*/  IADD3 R30, P0, PT, R32, R73.reuse, RZ ;  /* 0x00000049201e7210 */ /* 0x080fe20007f1e0ff */
[--C-:B------:R-:W-:Y:S01]  /*73c0*/  IMAD.X R35, R45, 0x1, R74.reuse, P1 ;  /* 0x000000012d237824 */ /* 0x100fe200008e064a */
[-C--:B------:R-:W-:Y:S02]  /*73d0*/  IADD3 R42, P1, PT, R58, R73.reuse, RZ ;  /* 0x000000493a2a7210 */ /* 0x080fe40007f3e0ff */
[----:B------:R-:W-:Y:S02]  /*73e0*/  IADD3.X R31, PT, PT, R33, R74, RZ, P0, !PT ;  /* 0x0000004a211f7210 */ /* 0x000fe400007fe4ff */
[-C--:B------:R-:W-:Y:S01]  /*73f0*/  IADD3 R32, P0, PT, R46, R73.reuse, RZ ;  /* 0x000000492e207210 */ /* 0x080fe20007f1e0ff */
[--C-:B------:R-:W-:Y:S01]  /*7400*/  IMAD.X R43, R59, 0x1, R74.reuse, P1 ;  /* 0x000000013b2b7824 */ /* 0x100fe200008e064a */
[-C--:B------:R-:W-:Y:S02]  /*7410*/  IADD3 R46, P4, PT, R244, R73.reuse, RZ ;  /* 0x00000049f42e7210 */ /* 0x080fe40007f9e0ff */
[-C--:B------:R-:W-:Y:S01]  /*7420*/  IADD3 R44, P2, PT, R248, R73.reuse, RZ ;  /* 0x00000049f82c7210 */ /* 0x080fe20007f5e0ff */
[----:B------:R-:W-:Y:S01]  /*7430*/  IMAD.X R33, R47, 0x1, R74, P0 ;  /* 0x000000012f217824 */ /* 0x000fe200000e064a */
[----:B------:R-:W-:-:S02]  /*7440*/  IADD3 R40, P0, PT, R60, R73, RZ ;  /* 0x000000493c287210 */ /* 0x000fc40007f1e0ff */
[-C--:B------:R-:W-:Y:S01]  /*7450*/  IADD3.X R47, PT, PT, R245, R74.reuse, RZ, P4, !PT ;  /* 0x0000004af52f7210 */ /* 0x080fe200027fe4ff */
[--C-:B------:R-:W-:Y:S01]  /*7460*/  IMAD.X R45, R249, 0x1, R74.reuse, P2 ;  /* 0x00000001f92d7824 */ /* 0x100fe200010e064a */
[-C--:B------:R-:W-:Y:S01]  /*7470*/  IADD3 R56, P4, PT, R228, R73.reuse, RZ ;  /* 0x00000049e4387210 */ /* 0x080fe20007f9e0ff */
[--C-:B------:R-:W-:Y:S01]  /*7480*/  IMAD.X R41, R61, 0x1, R74.reuse, P0 ;  /* 0x000000013d297824 */ /* 0x100fe200000e064a */
[-C--:B------:R-:W-:Y:S02]  /*7490*/  IADD3 R50, P0, PT, R240, R73.reuse, RZ ;  /* 0x00000049f0327210 */ /* 0x080fe40007f1e0ff */
[----:B------:R-:W-:Y:S02]  /*74a0*/  IADD3.X R57, PT, PT, R229, R74, RZ, P4, !PT ;  /* 0x0000004ae5397210 */ /* 0x000fe400027fe4ff */
[-C--:B------:R-:W-:Y:S01]  /*74b0*/  IADD3 R64, P4, PT, R126, R73.reuse, RZ ;  /* 0x000000497e407210 */ /* 0x080fe20007f9e0ff */
[----:B------:R-:W-:Y:S01]  /*74c0*/  IMAD.X R51, R241, 0x1, R74, P0 ;  /* 0x00000001f1337824 */ /* 0x000fe200000e064a */
[----:B------:R-:W-:-:S02]  /*74d0*/  IADD3 R58, P0, PT, R224, R73, RZ ;  /* 0x00000049e03a7210 */ /* 0x000fc40007f1e0ff */
[-C--:B------:R-:W-:Y:S02]  /*74e0*/  IADD3 R52, P1, PT, R236, R73.reuse, RZ ;  /* 0x00000049ec347210 */ /* 0x080fe40007f3e0ff */
[-C--:B------:R-:W-:Y:S01]  /*74f0*/  IADD3 R54, P2, PT, R232, R73.reuse, RZ ;  /* 0x00000049e8367210 */ /* 0x080fe20007f5e0ff */
[--C-:B------:R-:W-:Y:S01]  /*7500*/  IMAD.X R59, R225, 0x1, R74.reuse, P0 ;  /* 0x00000001e13b7824 */ /* 0x100fe200000e064a */
[-C--:B------:R-:W-:Y:S01]  /*7510*/  IADD3 R66, P0, PT, R122, R73.reuse, RZ ;  /* 0x000000497a427210 */ /* 0x080fe20007f1e0ff */
[--C-:B------:R-:W-:Y:S01]  /*7520*/  IMAD.X R53, R237, 0x1, R74.reuse, P1 ;  /* 0x00000001ed357824 */ /* 0x100fe200008e064a */
[----:B------:R-:W-:Y:S01]  /*7530*/  IADD3.X R65, PT, PT, R127, R74, RZ, P4, !PT ;  /* 0x0000004a7f417210 */ /* 0x000fe200027fe4ff */
[--C-:B------:R-:W-:Y:S01]  /*7540*/  IMAD.X R55, R233, 0x1, R74.reuse, P2 ;  /* 0x00000001e9377824 */ /* 0x100fe200010e064a */
        /* <DEDUP_REMOVED lines=13> */
[-C--:B------:R-:W-:Y:S02]  /*7620*/  IADD3.X R95, PT, PT, R95, R74.reuse, RZ, P4, !PT ;  /* 0x0000004a5f5f7210 */ /* 0x080fe400027fe4ff */
[-C--:B------:R-:W-:Y:S01]  /*7630*/  IADD3 R118, P1, PT, R118, R73.reuse, RZ ;  /* 0x0000004976767210 */ /* 0x080fe20007f3e0ff */
[--C-:B------:R-:W-:Y:S01]  /*7640*/  IMAD.X R123, R175, 0x1, R74.reuse, P0 ;  /* 0x00000001af7b7824 */ /* 0x100fe200000e064a */
[-C--:B------:R-:W-:Y:S02]  /*7650*/  IADD3 R114, P2, PT, R114, R73.reuse, RZ ;  /* 0x0000004972727210 */ /* 0x080fe40007f5e0ff */
[-C--:B------:R-:W-:Y:S01]  /*7660*/  IADD3 R78, P4, PT, R78, R73.reuse, RZ ;  /* 0x000000494e4e7210 */ /* 0x080fe20007f9e0ff */
[--C-:B------:R-:W-:Y:S01]  /*7670*/  IMAD.X R119, R119, 0x1, R74.reuse, P1 ;  /* 0x0000000177777824 */ /* 0x100fe200008e064a */
[----:B------:R-:W-:Y:S01]  /*7680*/  IADD3 R136, P0, PT, R150, R73, RZ ;  /* 0x0000004996887210 */ /* 0x000fe20007f1e0ff */
[----:B------:R-:W-:Y:S01]  /*7690*/  IMAD.X R115, R115, 0x1, R74, P2 ;  /* 0x0000000173737824 */ /* 0x000fe200010e064a */
[----:B------:R-:W-:-:S02]  /*76a0*/  IADD3.X R79, PT, PT, R79, R74, RZ, P4, !PT ;  /* 0x0000004a4f4f7210 */ /* 0x000fc400027fe4ff */
[-C--:B------:R-:W-:Y:S01]  /*76b0*/  IADD3 R134, P4, PT, R180, R73.reuse, RZ ;  /* 0x00000049b4867210 */ /* 0x080fe20007f9e0ff */
[--C-:B------:R-:W-:Y:S01]  /*76c0*/  IMAD.X R137, R151, 0x1, R74.reuse, P0 ;  /* 0x0000000197897824 */ /* 0x100fe200000e064a */
[-C--:B------:R-:W-:Y:S02]  /*76d0*/  IADD3 R102, P1, PT, R102, R73.reuse, RZ ;  /* 0x0000004966667210 */ /* 0x080fe40007f3e0ff */
[-C--:B------:R-:W-:Y:S02]  /*76e0*/  IADD3 R98, P2, PT, R98, R73.reuse, RZ ;  /* 0x0000004962627210 */ /* 0x080fe40007f5e0ff */
[----:B------:R-:W-:Y:S01]  /*76f0*/  IADD3.X R135, PT, PT, R181, R74, RZ, P4, !PT ;  /* 0x0000004ab5877210 */ /* 0x000fe200027fe4ff */
[--C-:B------:R-:W-:Y:S01]  /*7700*/  IMAD.X R103, R103, 0x1, R74.reuse, P1 ;  /* 0x0000000167677824 */ /* 0x100fe200008e064a */
[-C--:B------:R-:W-:Y:S01]  /*7710*/  IADD3 R142, P4, PT, R144, R73.reuse, RZ ;  /* 0x00000049908e7210 */ /* 0x080fe20007f9e0ff */
[----:B------:R-:W-:Y:S01]  /*7720*/  IMAD.X R99, R99, 0x1, R74, P2 ;  /* 0x0000000163637824 */ /* 0x000fe200010e064a */
[----:B------:R-:W-:-:S02]  /*7730*/  IADD3 R144, P0, PT, R250, R73, RZ ;  /* 0x00000049fa907210 */ /* 0x000fc40007f1e0ff */
[-C--:B------:R-:W-:Y:S02]  /*7740*/  IADD3 R86, P1, PT, R86, R73.reuse, RZ ;  /* 0x0000004956567210 */ /* 0x080fe40007f3e0ff */
[-C--:B------:R-:W-:Y:S02]  /*7750*/  IADD3 R82, P2, PT, R82, R73.reuse, RZ ;  /* 0x0000004952527210 */ /* 0x080fe40007f5e0ff */
[-C--:B------:R-:W-:Y:S01]  /*7760*/  IADD3.X R143, PT, PT, R145, R74.reuse, RZ, P4, !PT ;  /* 0x0000004a918f7210 */ /* 0x080fe200027fe4ff */
[--C-:B------:R-:W-:Y:S01]  /*7770*/  IMAD.X R145, R251, 0x1, R74.reuse, P0 ;  /* 0x00000001fb917824 */ /* 0x100fe200000e064a */
[-C--:B------:R-:W-:Y:S01]  /*7780*/  IADD3 R152, P0, PT, R234, R73.reuse, RZ ;  /* 0x00000049ea987210 */ /* 0x080fe20007f1e0ff */
        /* <DEDUP_REMOVED lines=30> */
[----:B------:R-:W-:Y:S01]  /*7970*/  VIADD R176, R217, 0xffffff5d ;  /* 0xffffff5dd9b07836 */ /* 0x000fe20000000000 */
        /* <DEDUP_REMOVED lines=8> */
[----:B------:R-:W-:Y:S01]  /*7a00*/  IADD3.X R159, PT, PT, R223, R74, RZ, P4, !PT ;  /* 0x0000004adf9f7210 */ /* 0x000fe200027fe4ff */
[--C-:B------:R-:W-:Y:S01]  /*7a10*/  IMAD.X R113, R113, 0x1, R74.reuse, P1 ;  /* 0x0000000171717824 */ /* 0x100fe200008e064a */
[-C--:B------:R-:W-:Y:S01]  /*7a20*/  IADD3 R120, P4, PT, R120, R73.reuse, RZ ;  /* 0x0000004978787210 */ /* 0x080fe20007f9e0ff */
[----:B------:R-:W-:Y:S01]  /*7a30*/  IMAD.X R109, R109, 0x1, R74, P2 ;  /* 0x000000016d6d7824 */ /* 0x000fe200010e064a */
[----:B------:R-:W-:Y:S02]  /*7a40*/  ISETP.NE.U32.AND P0, PT, RZ, UR8, PT ;  /* 0x00000008ff007c0c */ /* 0x000fe4000bf05070 */
[----:B------:R-:W-:-:S02]  /*7a50*/  IADD3 R96, P1, PT, R96, R73, RZ ;  /* 0x0000004960607210 */ /* 0x000fc40007f3e0ff */
[-C--:B------:R-:W-:Y:S02]  /*7a60*/  IADD3 R92, P2, PT, R92, R73.reuse, RZ ;  /* 0x000000495c5c7210 */ /* 0x080fe40007f5e0ff */
[----:B------:R-:W-:Y:S01]  /*7a70*/  IADD3.X R121, PT, PT, R121, R74, RZ, P4, !PT ;  /* 0x0000004a79797210 */ /* 0x000fe200027fe4ff */
[--C-:B------:R-:W-:Y:S01]  /*7a80*/  IMAD.X R97, R97, 0x1, R74.reuse, P1 ;  /* 0x0000000161617824 */ /* 0x100fe200008e064a */
[-C--:B------:R-:W-:Y:S01]  /*7a90*/  IADD3 R104, P4, PT, R104, R73.reuse, RZ ;  /* 0x0000004968687210 */ /* 0x080fe20007f9e0ff */
[----:B------:R-:W-:Y:S01]  /*7aa0*/  IMAD.X R93, R93, 0x1, R74, P2 ;  /* 0x000000015d5d7824 */ /* 0x000fe200010e064a */
[----:B------:R-:W-:Y:S02]  /*7ab0*/  ISETP.LT.OR P5, PT, R191, 0x20, P0 ;  /* 0x00000020bf00780c */ /* 0x000fe400007a1670 */
[-C--:B------:R-:W-:Y:S02]  /*7ac0*/  IADD3 R80, P1, PT, R80, R73.reuse, RZ ;  /* 0x0000004950507210 */ /* 0x080fe40007f3e0ff */
        /* <DEDUP_REMOVED lines=10> */
[----:B------:R-:W-:Y:S02]  /*7b70*/  IADD3 R177, PT, PT, R217, -0xa4, RZ ;  /* 0xffffff5cd9b17810 */ /* 0x000fe40007ffe0ff */
[-C--:B------:R-:W-:Y:S02]  /*7b80*/  IADD3.X R175, PT, PT, R189, R74.reuse, RZ, P2, !PT ;  /* 0x0000004abdaf7210 */ /* 0x080fe400017fe4ff */
[----:B------:R-:W-:Y:S02]  /*7b90*/  IADD3.X R163, PT, PT, R183, R74, RZ, P4, !PT ;  /* 0x0000004ab7a37210 */ /* 0x000fe400027fe4ff */
[----:B------:R-:W-:Y:S01]  /*7ba0*/  ISETP.GE.U32.AND P2, PT, R48, 0x7fffff3f, PT ;  /* 0x7fffff3f3000780c */ /* 0x000fe20003f46070 */
[----:B------:R-:W-:Y:S01]  /*7bb0*/  VIADD R48, R217, 0xffffff5b ;  /* 0xffffff5bd9307836 */ /* 0x000fe20000000000 */
[----:B------:R-:W-:Y:S02]  /*7bc0*/  ISETP.GE.U32.AND P1, PT, R176, 0x7fffff3e, PT ;  /* 0x7fffff3eb000780c */ /* 0x000fe40003f26070 */
[----:B------:R-:W-:Y:S01]  /*7bd0*/  ISETP.GE.U32.AND P4, PT, R177, 0x7fffff3d, PT ;  /* 0x7fffff3db100780c */ /* 0x000fe20003f86070 */
[----:B------:R-:W-:-:S12]  /*7be0*/  @P5 BRA `(.L_x_7) ;  /* 0x0000000000c45947 */ /* 0x000fd80003800000 */
[----:B------:R-:W-:Y:S01]  /*7bf0*/  UIADD3 UR5, UPT, UPT, UR10, 0x28000, URZ ;  /* 0x000280000a057890 */ /* 0x000fe2000fffe0ff */
[----:B------:R-:W-:Y:S01]  /*7c00*/  UMOV UR4, URZ ;  /* 0x000000ff00047c82 */ /* 0x000fe20008000000 */
[----:B------:R-:W-:Y:S02]  /*7c10*/  UIADD3 UR8, UPT, UPT, UR15, 0x88, URZ ;  /* 0x000000880f087890 */ /* 0x000fe4000fffe0ff */
[----:B------:R-:W-:Y:S02]  /*7c20*/  USHF.R.U32.HI UR5, URZ, 0x4, UR5 ;  /* 0x00000004ff057899 */ /* 0x000fe40008011605 */
[----:B------:R-:W-:Y:S02]  /*7c30*/  UIADD3 UR9, UPT, UPT, UR15, 0x90, URZ ;  /* 0x000000900f097890 */ /* 0x000fe4000fffe0ff */
[----:B------:R-:W-:Y:S02]  /*7c40*/  USGXT.U32 UR6, UR5, 0xe ;  /* 0x0000000e0506789a */ /* 0x000fe40008000000 */
[----:B------:R-:W-:-:S02]  /*7c50*/  UIADD3 UR13, UPT, UPT, UR15, 0x98, URZ ;  /* 0x000000980f0d7890 */ /* 0x000fc4000fffe0ff */
[----:B------:R-:W-:Y:S02]  /*7c60*/  UIADD3 UR28, UP1, UPT, UR6, 0x2, URZ ;  /* 0x00000002061c7890 */ /* 0x000fe4000ff3e0ff */
[----:B------:R-:W-:Y:S02]  /*7c70*/  UIADD3 UR14, UPT, UPT, UR15, 0x40, URZ ;  /* 0x000000400f0e7890 */ /* 0x000fe4000fffe0ff */
[----:B------:R-:W-:Y:S02]  /*7c80*/  UIADD3.X UR29, UPT, UPT, UR4, 0x40004040, URZ, UP1, !UPT ;  /* 0x40004040041d7890 */ /* 0x000fe40008ffe4ff */
[----:B------:R-:W-:Y:S02]  /*7c90*/  UIADD3 UR21, UPT, UPT, UR15, 0xa0, URZ ;  /* 0x000000a00f157890 */ /* 0x000fe4000fffe0ff */
[----:B------:R-:W-:Y:S02]  /*7ca0*/  UIADD3.64 UR16, UPT, UPT, UR28, 0x2, URZ ;  /* 0x000000021c107897 */ /* 0x000fe4000fffe0ff */
[----:B------:R-:W-:-:S02]  /*7cb0*/  UIADD3.64 UR22, UPT, UPT, UR28, 0x4, URZ ;  /* 0x000000041c167897 */ /* 0x000fc4000fffe0ff */
[----:B------:R-:W-:Y:S02]  /*7cc0*/  UIADD3 UR27, UPT, UPT, UR15, 0x40, URZ ;  /* 0x000000400f1b7890 */ /* 0x000fe4000fffe0ff */
[----:B------:R-:W-:Y:S02]  /*7cd0*/  UIADD3 UR24, UPT, UPT, UR15, 0xa8, URZ ;  /* 0x000000a80f187890 */ /* 0x000fe4000fffe0ff */
[----:B------:R-:W-:Y:S02]  /*7ce0*/  UIADD3 UR42, UPT, UPT, UR15, 0x40, URZ ;  /* 0x000000400f2a7890 */ /* 0x000fe4000fffe0ff */
[----:B------:R-:W-:Y:S01]  /*7cf0*/  UIADD3 UR25, UPT, UPT, UR15, 0xb0, URZ ;  /* 0x000000b00f197890 */ /* 0x000fe2000fffe0ff */
[----:B------:R-:W-:Y:S01]  /*7d00*/  UMOV UR30, 0x0 ;  /* 0x00000000001e7882 */ /* 0x000fe20000000000 */
[----:B------:R-:W-:Y:S01]  /*7d10*/  UMOV UR31, 0x8100910 ;  /* 0x08100910001f7882 */ /* 0x000fe20000000000 */
[----:B------:R-:W-:Y:S02]  /*7d20*/  UIADD3 UR43, UPT, UPT, UR15, 0x40, URZ ;  /* 0x000000400f2b7890 */ /* 0x000fe4000fffe0ff */
[----:B------:R-:W-:Y:S01]  /*7d30*/  UIADD3 UR26, UPT, UPT, UR15, 0xb8, URZ ;  /* 0x000000b80f1a7890 */ /* 0x000fe2000fffe0ff */
[----:B------:R-:W-:Y:S01]  /*7d40*/  UMOV UR7, 0x40004040 ;  /* 0x4000404000077882 */ /* 0x000fe20000000000 */
[----:B------:R-:W-:Y:S01]  /*7d50*/  UMOV UR32, 0x0 ;  /* 0x0000000000207882 */ /* 0x000fe20000000000 */
[----:B------:R-:W-:Y:S01]  /*7d60*/  UMOV UR33, 0x8100910 ;  /* 0x0810091000217882 */ /* 0x000fe20000000000 */
[----:B------:R-:W-:Y:S01]  /*7d70*/  UMOV UR34, 0x0 ;  /* 0x0000000000227882 */ /* 0x000fe20000000000 */
[----:B------:R-:W-:Y:S01]  /*7d80*/  UMOV UR35, 0x8100910 ;  /* 0x0810091000237882 */ /* 0x000fe20000000000 */
[----:B------:R1:W-:Y:S01]  /*7d90*/  UTCHMMA tmem[UR20], gdesc[UR6], tmem[UR15], tmem[UR30], idesc[UR31], !UPT ;  /* 0x00ff1e06140079ea */ /* 0x0003e2000f80000f */
[----:B------:R-:W-:Y:S01]  /*7da0*/  UMOV UR36, 0x0 ;  /* 0x0000000000247882 */ /* 0x000fe20000000000 */
[----:B------:R-:W-:Y:S01]  /*7db0*/  UMOV UR37, 0x8100910 ;  /* 0x0810091000257882 */ /* 0x000fe20000000000 */
[----:B------:R1:W-:Y:S01]  /*7dc0*/  UTCHMMA tmem[UR8], gdesc[UR28], tmem[UR15], tmem[UR32], idesc[UR33], UPT ;  /* 0x00ff201c080079ea */ /* 0x0003e2000b80000f */
        /* <DEDUP_REMOVED lines=8> */
[----:B------:R-:W-:Y:S01]  /*7e50*/  UMOV UR4, UR12 ;  /* 0x0000000c00047c82 */ /* 0x000fe20008000000 */
[----:B------:R-:W-:Y:S01]  /*7e60*/  UMOV UR5, URZ ;  /* 0x000000ff00057c82 */ /* 0x000fe20008000000 */
[----:B------:R1:W-:Y:S01]  /*7e70*/  UTCHMMA tmem[UR21], gdesc[UR6], tmem[UR14], tmem[UR38], idesc[UR39], !UPT ;  /* 0x00ff2606150079ea */ /* 0x0003e2000f80000e */
[----:B------:R-:W-:Y:S01]  /*7e80*/  UMOV UR46, 0x0 ;  /* 0x00000000002e7882 */ /* 0x000fe20000000000 */
[----:B------:R-:W-:Y:S01]  /*7e90*/  UMOV UR47, 0x8100910 ;  /* 0x08100910002f7882 */ /* 0x000fe20000000000 */
[----:B------:R1:W-:Y:S01]  /*7ea0*/  UTCHMMA tmem[UR24], gdesc[UR28], tmem[UR27], tmem[UR40], idesc[UR41], UPT ;  /* 0x00ff281c180079ea */ /* 0x0003e2000b80001b */
[----:B------:R-:W-:Y:S01]  /*7eb0*/  UMOV UR4, UR4 ;  /* 0x0000000400047c82 */ /* 0x000fe20008000000 */
[----:B------:R1:W-:Y:S01]  /*7ec0*/  UTCHMMA tmem[UR25], gdesc[UR16], tmem[UR42], tmem[UR44], idesc[UR45], UPT ;  /* 0x00ff2c10190079ea */ /* 0x0003e2000b80002a */
[----:B------:R1:W-:Y:S01]  /*7ed0*/  UTCHMMA tmem[UR26], gdesc[UR22], tmem[UR43], tmem[UR46], idesc[UR47], UPT ;  /* 0x00ff2e161a0079ea */ /* 0x0003e2000b80002b */
[----:B------:R1:W-:Y:S01]  /*7ee0*/  UTCBAR [UR4], URZ ;  /* 0x000000ff040073e9 */ /* 0x0003e200080000ff */
[----:B------:R-:W-:Y:S01]  /*7ef0*/  NOP ;  /* 0x0000000000007918 */ /* 0x000fe20000000000 */
.L_x_7:
[----:B------:R-:W-:Y:S01]  /*7f00*/  BAR.SYNC.DEFER_BLOCKING 0x0 ;  /* 0x0000000000007b1d */ /* 0x000fe20000010000 */
[----:B------:R-:W-:Y:S01]  /*7f10*/  ISETP.GE.U32.AND P5, PT, R48, 0x7fffff3c, PT ;  /* 0x7fffff3c3000780c */ /* 0x000fe20003fa6070 */
[----:B------:R-:W-:-:S06]  /*7f20*/  VIADD R48, R217, 0xffffff5a ;  /* 0xffffff5ad9307836 */ /* 0x000fcc0000000000 */
[----:B------:R-:W2:Y:S01]  /*7f30*/  LDC R177, c[0x0][0x3a0] ;  /* 0x0000e800ffb17b82 */ /* 0x000ea20000000800 */
[----:B-1----:R-:W-:Y:S01]  /*7f40*/  UMOV UR4, URZ ;  /* 0x000000ff00047c82 */ /* 0x002fe20008000000 */
[----:B------:R-:W1:Y:S01]  /*7f50*/  S2R R176, SR_TID.X ;  /* 0x0000000000b07919 */ /* 0x000e620000002100 */
[----:B------:R-:W-:Y:S01]  /*7f60*/  @!PT LDS RZ, [RZ] ;  /* 0x00000000fffff984 */ /* 0x000fe20000000800 */
[----:B------:R-:W-:Y:S01]  /*7f70*/  @!PT LDS RZ, [RZ] ;  /* 0x00000000fffff984 */ /* 0x000fe20000000800 */
[----:B------:R-:W-:Y:S01]  /*7f80*/  @!PT LDS RZ, [RZ] ;  /* 0x00000000fffff984 */ /* 0x000fe20000000800 */
[----:B------:R3:W-:Y:S04]  /*7f90*/  LDGSTS.E [R213], desc[UR18][R30.64], !P6 ;  /* 0x000000001ed57fae */ /* 0x0007e8000f1a1012 */
[----:B------:R-:W-:Y:S01]  /*7fa0*/  LDGSTS.E [R213+0x200], desc[UR18][R32.64], !P6 ;  /* 0x0020000020d57fae */ /* 0x000fe2000f1a1012 */
[----:B--2---:R-:W-:-:S03]  /*7fb0*/  VIADD R177, R177, 0xffffff60 ;  /* 0xffffff60b1b17836 */ /* 0x004fc60000000000 */
[----:B------:R-:W-:Y:S04]  /*7fc0*/  LDGSTS.E [R213+0x400], desc[UR18][R34.64], !P2 ;  /* 0x0040000022d57fae */ /* 0x000fe8000d1a1012 */
[----:B------:R-:W-:Y:S01]  /*7fd0*/  LDGSTS.E [R213+0x600], desc[UR18][R136.64], !P2 ;  /* 0x0060000088d57fae */ /* 0x000fe2000d1a1012 */
[C---:B---3--:R-:W-:Y:S01]  /*7fe0*/  IADD3 R30, PT, PT, R217.reuse, -0xa8, RZ ;  /* 0xffffff58d91e7810 */ /* 0x048fe20007ffe0ff */
[C---:B------:R-:W-:Y:S01]  /*7ff0*/  VIADD R31, R217.reuse, 0xffffff4e ;  /* 0xffffff4ed91f7836 */ /* 0x040fe20000000000 */
[----:B------:R-:W-:Y:S01]  /*8000*/  ISETP.GE.U32.AND P2, PT, R48, 0x7fffff3b, PT ;  /* 0x7fffff3b3000780c */ /* 0x000fe20003f46070 */
[----:B------:R2:W-:Y:S01]  /*8010*/  LDGSTS.E [R213+0x800], desc[UR18][R36.64], !P1 ;  /* 0x0080000024d57fae */ /* 0x0005e2000c9a1012 */
[----:B------:R-:W-:Y:S01]  /*8020*/  VIADD R48, R217, 0xffffff59 ;  /* 0xffffff59d9307836 */ /* 0x000fe20000000000 */
[----:B-1----:R-:W-:-:S02]  /*8030*/  LOP3.LUT R176, R176, 0x1f, RZ, 0xc0, !PT ;  /* 0x0000001fb0b07812 */ /* 0x002fc400078ec0ff */
[----:B------:R-:W-:Y:S02]  /*8040*/  LDGSTS.E [R213+0xa00], desc[UR18][R138.64], !P1 ;  /* 0x00a000008ad57fae */ /* 0x000fe4000c9a1012 */
[----:B------:R-:W-:Y:S02]  /*8050*/  ISETP.GE.U32.AND P1, PT, R48, 0x7fffff3a, PT ;  /* 0x7fffff3a3000780c */ /* 0x000fe40003f26070 */
[----:B------:R1:W-:Y:S04]  /*8060*/  LDGSTS.E [R213+0xc00], desc[UR18][R38.64], !P4 ;  /* 0x00c0000026d57fae */ /* 0x0003e8000e1a1012 */
[----:B------:R-:W-:Y:S01]  /*8070*/  LDGSTS.E [R213+0xe00], desc[UR18][R140.64], !P4 ;  /* 0x00e000008cd57fae */ /* 0x000fe2000e1a1012 */
[----:B------:R-:W-:Y:S01]  /*8080*/  ISETP.GE.U32.AND P4, PT, R30, 0x7fffff39, PT ;  /* 0x7fffff391e00780c */ /* 0x000fe20003f86070 */
[----:B------:R-:W-:-:S02]  /*8090*/  VIADD R30, R217, 0xffffff57 ;  /* 0xffffff57d91e7836 */ /* 0x000fc40000000000 */
[----:B------:R-:W-:Y:S01]  /*80a0*/  LDGSTS.E [R213+0x1000], desc[UR18][R40.64], !P5 ;  /* 0x0100000028d57fae */ /* 0x000fe2000e9a1012 */
[----:B--2---:R-:W-:-:S03]  /*80b0*/  VIADD R37, R217, 0xffffff4b ;  /* 0xffffff4bd9257836 */ /* 0x004fc60000000000 */
[----:B------:R-:W-:Y:S01]  /*80c0*/  LDGSTS.E [R213+0x1200], desc[UR18][R142.64], !P5 ;  /* 0x012000008ed57fae */ /* 0x000fe2000e9a1012 */
[----:B------:R-:W-:Y:S01]  /*80d0*/  ISETP.GE.U32.AND P5, PT, R30, 0x7fffff38, PT ;  /* 0x7fffff381e00780c */ /* 0x000fe20003fa6070 */
[C---:B------:R-:W-:Y:S02]  /*80e0*/  VIADD R30, R217.reuse, 0xffffff56 ;  /* 0xffffff56d91e7836 */ /* 0x040fe40000000000 */
[----:B------:R2:W-:Y:S01]  /*80f0*/  LDGSTS.E [R213+0x1400], desc[UR18][R42.64], !P2 ;  /* 0x014000002ad57fae */ /* 0x0005e2000d1a1012 */
[C---:B-1----:R-:W-:Y:S02]  /*8100*/  VIADD R38, R217.reuse, 0xffffff46 ;  /* 0xffffff46d9267836 */ /* 0x042fe40000000000 */
[C---:B------:R-:W-:Y:S01]  /*8110*/  VIADD R39, R217.reuse, 0xffffff47 ;  /* 0xffffff47d9277836 */ /* 0x040fe20000000000 */
[----:B------:R-:W-:Y:S01]  /*8120*/  LDGSTS.E [R213+0x1600], desc[UR18][R144.64], !P2 ;  /* 0x0160000090d57fae */ /* 0x000fe2000d1a1012 */
[----:B------:R-:W-:Y:S01]  /*8130*/  ISETP.GE.U32.AND P2, PT, R30, 0x7fffff37, PT ;  /* 0x7fffff371e00780c */ /* 0x000fe20003f46070 */
[----:B------:R-:W-:-:S02]  /*8140*/  VIADD R30, R217, 0xffffff55 ;  /* 0xffffff55d91e7836 */ /* 0x000fc40000000000 */
[----:B------:R1:W-:Y:S04]  /*8150*/  LDGSTS.E [R213+0x1800], desc[UR18][R44.64], !P1 ;  /* 0x018000002cd57fae */ /* 0x0003e8000c9a1012 */
[----:B------:R-:W-:Y:S01]  /*8160*/  LDGSTS.E [R213+0x1a00], desc[UR18][R146.64], !P1 ;  /* 0x01a0000092d57fae */ /* 0x000fe2000c9a1012 */
[----:B------:R-:W-:Y:S01]  /*8170*/  ISETP.GE.U32.AND P1, PT, R30, 0x7fffff36, PT ;  /* 0x7fffff361e00780c */ /* 0x000fe20003f26070 */
[C---:B--2---:R-:W-:Y:S01]  /*8180*/  VIADD R42, R217.reuse, 0xffffff43 ;  /* 0xffffff43d92a7836 */ /* 0x044fe20000000000 */
[C---:B------:R-:W-:Y:S01]  /*8190*/  IADD3 R30, PT, PT, R217.reuse, -0xb4, RZ ;  /* 0xffffff4cd91e7810 */ /* 0x040fe20007ffe0ff */
[----:B------:R2:W-:Y:S01]  /*81a0*/  LDGSTS.E [R213+0x1c00], desc[UR18][R46.64], !P4 ;  /* 0x01c000002ed57fae */ /* 0x0005e2000e1a1012 */
[----:B------:R-:W-:-:S03]  /*81b0*/  IADD3 R43, PT, PT, R217, -0xac, RZ ;  /* 0xffffff54d92b7810 */ /* 0x000fc60007ffe0ff */
[----:B------:R3:W-:Y:S01]  /*81c0*/  LDGSTS.E [R213+0x1e00], desc[UR18][R148.64], !P4 ;  /* 0x01e0000094d57fae */ /* 0x0007e2000e1a1012 */
[----:B------:R-:W-:Y:S01]  /*81d0*/  ISETP.GE.U32.AND P4, PT, R30, 0x7fffff2d, PT ;  /* 0x7fffff2d1e00780c */ /* 0x000fe20003f86070 */
[C---:B------:R-:W-:Y:S02]  /*81e0*/  VIADD R30, R217.reuse, 0xffffff4d ;  /* 0xffffff4dd91e7836 */ /* 0x040fe40000000000 */
[----:B------:R3:W-:Y:S01]  /*81f0*/  LDGSTS.E [R213+0x2000], desc[UR18][R50.64], !P5 ;  /* 0x0200000032d57fae */ /* 0x0007e2000e9a1012 */
[----:B------:R-:W-:Y:S01]  /*8200*/  SEL R34, RZ, 0x1, P4 ;  /* 0x00000001ff227807 */ /* 0x000fe20002000000 */
[C---:B-1----:R-:W-:Y:S02]  /*8210*/  VIADD R44, R217.reuse, 0xffffff53 ;  /* 0xffffff53d92c7836 */ /* 0x042fe40000000000 */
[----:B------:R3:W-:Y:S01]  /*8220*/  LDGSTS.E [R213+0x2200], desc[UR18][R150.64], !P5 ;  /* 0x0220000096d57fae */ /* 0x0007e2000e9a1012 */
[----:B------:R-:W-:Y:S01]  /*8230*/  ISETP.GE.U32.AND P5, PT, R30, 0x7fffff2e, PT ;  /* 0x7fffff2e1e00780c */ /* 0x000fe20003fa6070 */
[----:B------:R-:W-:-:S02]  /*8240*/  VIADD R30, R217, 0xffffff4f ;  /* 0xffffff4fd91e7836 */ /* 0x000fc40000000000 */
[----:B------:R3:W-:Y:S01]  /*8250*/  LDGSTS.E [R213+0x2400], desc[UR18][R52.64], !P2 ;  /* 0x0240000034d57fae */ /* 0x0007e2000d1a1012 */
[----:B------:R-:W-:Y:S01]  /*8260*/  SEL R35, RZ, 0x1fffe, P5 ;  /* 0x0001fffeff237807 */ /* 0x000fe20002800000 */
[----:B--2---:R-:W-:Y:S01]  /*8270*/  VIADD R46, R217, 0xffffff40 ;  /* 0xffffff40d92e7836 */ /* 0x004fe20000000000 */
[----:B------:R-:W-:Y:S01]  /*8280*/  ISETP.GE.U32.AND P4, PT, R30, 0x7fffff30, PT ;  /* 0x7fffff301e00780c */ /* 0x000fe20003f86070 */
[----:B------:R3:W-:Y:S01]  /*8290*/  LDGSTS.E [R213+0x2600], desc[UR18][R152.64], !P2 ;  /* 0x0260000098d57fae */ /* 0x0007e2000d1a1012 */
[----:B------:R-:W-:Y:S01]  /*82a0*/  ISETP.GE.U32.AND P2, PT, R31, 0x7fffff2f, PT ;  /* 0x7fffff2f1f00780c */ /* 0x000fe20003f46070 */
[C---:B------:R-:W-:Y:S01]  /*82b0*/  VIADD R30, R217.reuse, 0xffffff49 ;  /* 0xffffff49d91e7836 */ /* 0x040fe20000000000 */
[----:B------:R-:W-:Y:S01]  /*82c0*/  IADD3 R31, PT, PT, R217, -0xb8, RZ ;  /* 0xffffff48d91f7810 */ /* 0x000fe20007ffe0ff */
[----:B------:R-:W-:Y:S01]  /*82d0*/  IMAD.IADD R34, R34, 0x1, R35 ;  /* 0x0000000122227824 */ /* 0x000fe200078e0223 */
[----:B------:R-:W-:Y:S01]  /*82e0*/  SEL R32, RZ, 0x4, P2 ;  /* 0x00000004ff207807 */ /* 0x000fe20001000000 */
[----:B------:R3:W-:Y:S01]  /*82f0*/  LDGSTS.E [R213+0x2800], desc[UR18][R54.64], !P1 ;  /* 0x0280000036d57fae */ /* 0x0007e2000c9a1012 */
[----:B------:R-:W-:Y:S01]  /*8300*/  ISETP.GE.U32.AND P5, PT, R31, 0x7fffff29, PT ;  /* 0x7fffff291f00780c */ /* 0x000fe20003fa6070 */
[----:B------:R-:W-:Y:S01]  /*8310*/  VIADD R31, R217, 0xffffff4a ;  /* 0xffffff4ad91f7836 */ /* 0x000fe20000000000 */
[----:B------:R-:W-:Y:S01]  /*8320*/  ISETP.GE.U32.AND P2, PT, R30, 0x7fffff2a, PT ;  /* 0x7fffff2a1e00780c */ /* 0x000fe20003f46070 */
[----:B------:R3:W-:Y:S01]  /*8330*/  LDGSTS.E [R213+0x2a00], desc[UR18][R154.64], !P1 ;  /* 0x02a000009ad57fae */ /* 0x0007e2000c9a1012 */
[----:B------:R-:W-:-:S02]  /*8340*/  SEL R33, RZ, 0x7fff8, P4 ;  /* 0x0007fff8ff217807 */ /* 0x000fc40002000000 */
[----:B------:R-:W-:Y:S01]  /*8350*/  ISETP.GE.U32.AND P4, PT, R31, 0x7fffff2b, PT ;  /* 0x7fffff2b1f00780c */ /* 0x000fe20003f86070 */
[C---:B------:R-:W-:Y:S01]  /*8360*/  VIADD R31, R217.reuse, 0xffffff45 ;  /* 0xffffff45d91f7836 */ /* 0x040fe20000000000 */
[----:B------:R-:W-:Y:S02]  /*8370*/  IADD3 R30, PT, PT, R217, -0xbc, RZ ;  /* 0xffffff44d91e7810 */ /* 0x000fe40007ffe0ff */
[----:B------:R-:W-:Y:S02]  /*8380*/  SEL R36, RZ, 0x1, P5 ;  /* 0x00000001ff247807 */ /* 0x000fe40002800000 */
[----:B------:R-:W-:Y:S02]  /*8390*/  ISETP.GE.U32.AND P5, PT, R37, 0x7fffff2c, PT ;  /* 0x7fffff2c2500780c */ /* 0x000fe40003fa6070 */
[----:B------:R-:W-:Y:S02]  /*83a0*/  SEL R37, RZ, 0x1fffe, P2 ;  /* 0x0001fffeff257807 */ /* 0x000fe40001000000 */
[----:B------:R-:W-:-:S02]  /*83b0*/  ISETP.GE.U32.AND P2, PT, R30, 0x7fffff25, PT ;  /* 0x7fffff251e00780c */ /* 0x000fc40003f46070 */
[----:B------:R-:W-:Y:S01]  /*83c0*/  SEL R30, RZ, 0x4, P4 ;  /* 0x00000004ff1e7807 */ /* 0x000fe20002000000 */
[----:B------:R-:W-:Y:S01]  /*83d0*/  IMAD.IADD R36, R36, 0x1, R37 ;  /* 0x0000000124247824 */ /* 0x000fe200078e0225 */
[----:B------:R-:W-:Y:S02]  /*83e0*/  ISETP.GE.U32.AND P4, PT, R31, 0x7fffff26, PT ;  /* 0x7fffff261f00780c */ /* 0x000fe40003f86070 */
[----:B------:R-:W-:Y:S02]  /*83f0*/  SEL R31, RZ, 0x7fff8, P5 ;  /* 0x0007fff8ff1f7807 */ /* 0x000fe40002800000 */
[----:B------:R-:W-:Y:S02]  /*8400*/  ISETP.GE.U32.AND P5, PT, R38, 0x7fffff27, PT ;  /* 0x7fffff272600780c */ /* 0x000fe40003fa6070 */
[----:B------:R-:W-:Y:S02]  /*8410*/  SEL R40, RZ, 0x1, P2 ;  /* 0x00000001ff287807 */ /* 0x000fe40001000000 */
[----:B------:R-:W-:-:S02]  /*8420*/  IADD3 R38, PT, PT, R217, -0xbf, RZ ;  /* 0xffffff41d9267810 */ /* 0x000fc40007ffe0ff */
[----:B------:R-:W-:Y:S01]  /*8430*/  ISETP.GE.U32.AND P2, PT, R39, 0x7fffff28, PT ;  /* 0x7fffff282700780c */ /* 0x000fe20003f46070 */
[----:B------:R-:W-:Y:S01]  /*8440*/  VIADD R39, R217, 0xffffff42 ;  /* 0xffffff42d9277836 */ /* 0x000fe20000000000 */
[----:B------:R-:W-:Y:S02]  /*8450*/  SEL R41, RZ, 0x1fffe, P4 ;  /* 0x0001fffeff297807 */ /* 0x000fe40002000000 */
[----:B------:R-:W-:Y:S02]  /*8460*/  ISETP.GE.U32.AND P4, PT, R38, 0x7fffff22, PT ;  /* 0x7fffff222600780c */ /* 0x000fe40003f86070 */
[----:B------:R-:W-:Y:S02]  /*8470*/  SEL R38, RZ, 0x4, P5 ;  /* 0x00000004ff267807 */ /* 0x000fe40002800000 */
[----:B------:R-:W-:Y:S02]  /*8480*/  ISETP.GE.U32.AND P5, PT, R39, 0x7fffff23, PT ;  /* 0x7fffff232700780c */ /* 0x000fe40003fa6070 */
[----:B------:R-:W-:-:S02]  /*8490*/  SEL R39, RZ, 0x7fff8, P2 ;  /* 0x0007fff8ff277807 */ /* 0x000fc40001000000 */
[----:B------:R-:W-:Y:S02]  /*84a0*/  ISETP.GE.U32.AND P2, PT, R42, 0x7fffff24, PT ;  /* 0x7fffff242a00780c */ /* 0x000fe40003f46070 */
[----:B------:R-:W-:Y:S02]  /*84b0*/  SEL R45, RZ, 0x1fffe, P4 ;  /* 0x0001fffeff2d7807 */ /* 0x000fe40002000000 */
[----:B------:R-:W-:Y:S02]  /*84c0*/  ISETP.GE.U32.AND P4, PT, R46, 0x7fffff21, PT ;  /* 0x7fffff212e00780c */ /* 0x000fe40003f86070 */
[----:B------:R-:W-:Y:S02]  /*84d0*/  SEL R42, RZ, 0x4, P5 ;  /* 0x00000004ff2a7807 */ /* 0x000fe40002800000 */
[----:B------:R-:W-:Y:S02]  /*84e0*/  ISETP.GE.U32.AND P5, PT, R43, 0x7fffff35, PT ;  /* 0x7fffff352b00780c */ /* 0x000fe40003fa6070 */
[----:B------:R-:W-:-:S02]  /*84f0*/  SEL R43, RZ, 0x7fff8, P2 ;  /* 0x0007fff8ff2b7807 */ /* 0x000fc40001000000 */
[----:B------:R-:W-:Y:S02]  /*8500*/  ISETP.GE.U32.AND P2, PT, R44, 0x7fffff34, PT ;  /* 0x7fffff342c00780c */ /* 0x000fe40003f46070 */
[----:B------:R-:W-:Y:S02]  /*8510*/  SEL R44, RZ, 0x1, P4 ;  /* 0x00000001ff2c7807 */ /* 0x000fe40002000000 */
[----:B------:R-:W-:Y:S02]  /*8520*/  LOP3.LUT R36, R36, 0x3, RZ, 0xc0, !PT ;  /* 0x0000000324247812 */ /* 0x000fe400078ec0ff */
[----:B------:R-:W-:Y:S01]  /*8530*/  IADD3 R40, PT, PT, R40, R41, RZ ;  /* 0x0000002928287210 */ /* 0x000fe20007ffe0ff */
[----:B------:R-:W-:Y:S01]  /*8540*/  IMAD.IADD R44, R44, 0x1, R45 ;  /* 0x000000012c2c7824 */ /* 0x000fe200078e022d */
[----:B------:R-:W-:Y:S01]  /*8550*/  IADD3 R30, PT, PT, R36, R31, R30 ;  /* 0x0000001f241e7210 */ /* 0x000fe20007ffe01e */
[----:B------:R3:W-:Y:S01]  /*8560*/  LDGSTS.E [R213+0x2c00], desc[UR18][R56.64], !P5 ;  /* 0x02c0000038d57fae */ /* 0x0007e2000e9a1012 */
[----:B------:R-:W-:-:S02]  /*8570*/  LOP3.LUT R34, R34, 0x3, RZ, 0xc0, !PT ;  /* 0x0000000322227812 */ /* 0x000fc400078ec0ff */
[----:B------:R-:W-:Y:S01]  /*8580*/  LOP3.LUT R44, R44, 0x3, RZ, 0xc0, !PT ;  /* 0x000000032c2c7812 */ /* 0x000fe200078ec0ff */
[----:B------:R-:W-:Y:S01]  /*8590*/  IMAD.SHL.U32 R31, R30, 0x100, RZ ;  /* 0x000001001e1f7824 */ /* 0x000fe200078e00ff */
[----:B------:R-:W-:Y:S01]  /*85a0*/  LOP3.LUT R40, R40, 0x3, RZ, 0xc0, !PT ;  /* 0x0000000328287812 */ /* 0x000fe200078ec0ff */
[----:B------:R-:W-:Y:S01]  /*85b0*/  VIADD R30, R217, 0xffffff52 ;  /* 0xffffff52d91e7836 */ /* 0x000fe20000000000 */
[----:B------:R-:W-:Y:S01]  /*85c0*/  IADD3 R42, PT, PT, R44, R43, R42 ;  /* 0x0000002b2c2a7210 */ /* 0x000fe20007ffe02a */
[----:B------:R3:W-:Y:S01]  /*85d0*/  LDGSTS.E [R213+0x2e00], desc[UR18][R156.64], !P5 ;  /* 0x02e000009cd57fae */ /* 0x0007e2000e9a1012 */
[----:B------:R-:W-:Y:S02]  /*85e0*/  IADD3 R32, PT, PT, R34, R33, R32 ;  /* 0x0000002122207210 */ /* 0x000fe40007ffe020 */
[----:B------:R-:W-:Y:S01]  /*85f0*/  IADD3 R38, PT, PT, R40, R39, R38 ;  /* 0x0000002728267210 */ /* 0x000fe20007ffe026 */
[----:B------:R3:W-:Y:S01]  /*8600*/  LDGSTS.E [R213+0x3000], desc[UR18][R58.64], !P2 ;  /* 0x030000003ad57fae */ /* 0x0007e2000d1a1012 */
[----:B------:R-:W-:-:S02]  /*8610*/  LOP3.LUT R33, R42, 0xf, RZ, 0xc0, !PT ;  /* 0x0000000f2a217812 */ /* 0x000fc400078ec0ff */
[----:B------:R-:W-:Y:S01]  /*8620*/  LOP3.LUT R31, R31, 0xf00, RZ, 0xe2, !PT ;  /* 0x00000f001f1f7812 */ /* 0x000fe200078ee2ff */
[----:B------:R3:W-:Y:S01]  /*8630*/  LDGSTS.E [R213+0x3200], desc[UR18][R158.64], !P2 ;  /* 0x032000009ed57fae */ /* 0x0007e2000d1a1012 */
[----:B------:R-:W-:Y:S02]  /*8640*/  LEA R33, R38, R33, 0x4 ;  /* 0x0000002126217211 */ /* 0x000fe400078e20ff */
[----:B------:R-:W-:Y:S01]  /*8650*/  ISETP.GE.U32.AND P1, PT, R30, 0x7fffff33, PT ;  /* 0x7fffff331e00780c */ /* 0x000fe20003f26070 */
[----:B------:R-:W-:Y:S01]  /*8660*/  IMAD R31, R32, 0x1000, R31 ;  /* 0x00001000201f7824 */ /* 0x000fe200078e021f */
[----:B------:R-:W-:Y:S01]  /*8670*/  LOP3.LUT R32, R33, 0xff, RZ, 0xc0, !PT ;  /* 0x000000ff21207812 */ /* 0x000fe200078ec0ff */
[C---:B------:R-:W-:Y:S01]  /*8680*/  VIADD R30, R217.reuse, 0xffffff51 ;  /* 0xffffff51d91e7836 */ /* 0x040fe20000000000 */
[----:B------:R-:W-:-:S03]  /*8690*/  IADD3 R217, PT, PT, R217, -0xb0, RZ ;  /* 0xffffff50d9d97810 */ /* 0x000fc60007ffe0ff */
[----:B------:R-:W-:Y:S01]  /*86a0*/  IMAD.IADD R31, R31, 0x1, R32 ;  /* 0x000000011f1f7824 */ /* 0x000fe200078e0220 */
[----:B------:R-:W-:Y:S02]  /*86b0*/  ISETP.GE.U32.AND P5, PT, R30, 0x7fffff32, PT ;  /* 0x7fffff321e00780c */ /* 0x000fe40003fa6070 */
[----:B------:R-:W-:Y:S02]  /*86c0*/  ISETP.GE.U32.AND P2, PT, R217, 0x7fffff31, PT ;  /* 0x7fffff31d900780c */ /* 0x000fe40003f46070 */
[----:B------:R-:W-:Y:S01]  /*86d0*/  LOP3.LUT R31, R31, 0xffff, RZ, 0xc0, !PT ;  /* 0x0000ffff1f1f7812 */ /* 0x000fe200078ec0ff */
[----:B------:R3:W-:Y:S03]  /*86e0*/  LDGSTS.E [R213+0x3400], desc[UR18][R60.64], !P1 ;  /* 0x034000003cd57fae */ /* 0x0007e6000c9a1012 */
[--C-:B------:R-:W-:Y:S01]  /*86f0*/  SHF.R.U32.HI R30, RZ, 0xf, R31.reuse ;  /* 0x0000000fff1e7819 */ /* 0x100fe2000001161f */
[----:B------:R3:W-:Y:S01]  /*8700*/  LDGSTS.E [R213+0x3600], desc[UR18][R160.64], !P1 ;  /* 0x03600000a0d57fae */ /* 0x0007e2000c9a1012 */
[----:B------:R-:W-:-:S02]  /*8710*/  SHF.R.U32.HI R32, RZ, 0x2, R31 ;  /* 0x00000002ff207819 */ /* 0x000fc4000001161f */
[----:B------:R-:W-:Y:S01]  /*8720*/  LOP3.LUT P6, RZ, R30, 0x1, RZ, 0xc0, !PT ;  /* 0x000000011eff7812 */ /* 0x000fe200078cc0ff */
[----:B------:R3:W-:Y:S01]  /*8730*/  LDGSTS.E [R213+0x3800], desc[UR18][R62.64], !P5 ;  /* 0x038000003ed57fae */ /* 0x0007e2000e9a1012 */
[--C-:B------:R-:W-:Y:S02]  /*8740*/  SHF.R.U32.HI R30, RZ, 0xe, R31.reuse ;  /* 0x0000000eff1e7819 */ /* 0x100fe4000001161f */
[--C-:B------:R-:W-:Y:S01]  /*8750*/  SHF.R.U32.HI R35, RZ, 0x1, R31.reuse ;  /* 0x00000001ff237819 */ /* 0x100fe2000001161f */
[----:B------:R3:W-:Y:S01]  /*8760*/  LDGSTS.E [R213+0x3a00], desc[UR18][R128.64], !P5 ;  /* 0x03a0000080d57fae */ /* 0x0007e2000e9a1012 */
[----:B------:R-:W-:Y:S02]  /*8770*/  LOP3.LUT P1, RZ, R30, 0x1, RZ, 0xc0, !PT ;  /* 0x000000011eff7812 */ /* 0x000fe4000782c0ff */
[--C-:B------:R-:W-:Y:S01]  /*8780*/  SHF.R.U32.HI R30, RZ, 0xd, R31.reuse ;  /* 0x0000000dff1e7819 */ /* 0x100fe2000001161f */
[----:B------:R3:W-:Y:S03]  /*8790*/  LDGSTS.E [R213+0x3c00], desc[UR18][R64.64], !P2 ;  /* 0x03c0000040d57fae */ /* 0x0007e6000d1a1012 */
[----:B------:R-:W-:Y:S01]  /*87a0*/  LOP3.LUT P5, RZ, R30, 0x1, RZ, 0xc0, !PT ;  /* 0x000000011eff7812 */ /* 0x000fe200078ac0ff */
[----:B------:R3:W-:Y:S01]  /*87b0*/  LDGSTS.E [R213+0x3e00], desc[UR18][R124.64], !P2 ;  /* 0x03e000007cd57fae */ /* 0x0007e2000d1a1012 */
[----:B------:R-:W-:-:S03]  /*87c0*/  SHF.R.U32.HI R30, RZ, 0xc, R31 ;  /* 0x0000000cff1e7819 */ /* 0x000fc6000001161f */
[----:B------:R3:W-:Y:S01]  /*87d0*/  LDGSTS.E [R213+0x4000], desc[UR18][R66.64], P6 ;  /* 0x0400000042d57fae */ /* 0x0007e2000b1a1012 */
[----:B------:R-:W-:Y:S02]  /*87e0*/  LOP3.LUT P2, RZ, R30, 0x1, RZ, 0xc0, !PT ;  /* 0x000000011eff7812 */ /* 0x000fe4000784c0ff */
[--C-:B------:R-:W-:Y:S01]  /*87f0*/  SHF.R.U32.HI R30, RZ, 0xb, R31.reuse ;  /* 0x0000000bff1e7819 */ /* 0x100fe2000001161f */
[----:B------:R3:W-:Y:S03]  /*8800*/  LDGSTS.E [R213+0x4200], desc[UR18][R120.64], P6 ;  /* 0x0420000078d57fae */ /* 0x0007e6000b1a1012 */
[----:B------:R-:W-:Y:S01]  /*8810*/  LOP3.LUT P6, RZ, R30, 0x1, RZ, 0xc0, !PT ;  /* 0x000000011eff7812 */ /* 0x000fe200078cc0ff */
[----:B------:R3:W-:Y:S01]  /*8820*/  LDGSTS.E [R213+0x4400], desc[UR18][R118.64], P1 ;  /* 0x0440000076d57fae */ /* 0x0007e200089a1012 */
[----:B------:R-:W-:-:S03]  /*8830*/  SHF.R.U32.HI R30, RZ, 0xa, R31 ;  /* 0x0000000aff1e7819 */ /* 0x000fc6000001161f */
[----:B------:R3:W-:Y:S01]  /*8840*/  LDGSTS.E [R213+0x4600], desc[UR18][R116.64], P1 ;  /* 0x0460000074d57fae */ /* 0x0007e200089a1012 */
[----:B------:R-:W-:Y:S02]  /*8850*/  LOP3.LUT P1, RZ, R30, 0x1, RZ, 0xc0, !PT ;  /* 0x000000011eff7812 */ /* 0x000fe4000782c0ff */
[--C-:B------:R-:W-:Y:S01]  /*8860*/  SHF.R.U32.HI R30, RZ, 0x9, R31.reuse ;  /* 0x00000009ff1e7819 */ /* 0x100fe2000001161f */
[----:B------:R3:W-:Y:S04]  /*8870*/  LDGSTS.E [R213+0x4800], desc[UR18][R114.64], P5 ;  /* 0x0480000072d57fae */ /* 0x0007e8000a9a1012 */
[----:B------:R3:W-:Y:S01]  /*8880*/  LDGSTS.E [R213+0x4a00], desc[UR18][R112.64], P5 ;  /* 0x04a0000070d57fae */ /* 0x0007e2000a9a1012 */
[----:B------:R-:W-:Y:S02]  /*8890*/  LOP3.LUT P5, RZ, R30, 0x1, RZ, 0xc0, !PT ;  /* 0x000000011eff7812 */ /* 0x000fe400078ac0ff */
[----:B------:R-:W-:Y:S01]  /*88a0*/  SHF.R.U32.HI R30, RZ, 0x8, R31 ;  /* 0x00000008ff1e7819 */ /* 0x000fe2000001161f */
[----:B------:R3:W-:Y:S04]  /*88b0*/  LDGSTS.E [R213+0x4c00], desc[UR18][R110.64], P2 ;  /* 0x04c000006ed57fae */ /* 0x0007e800091a1012 */
[----:B------:R3:W-:Y:S01]  /*88c0*/  LDGSTS.E [R213+0x4e00], desc[UR18][R108.64], P2 ;  /* 0x04e000006cd57fae */ /* 0x0007e200091a1012 */
[----:B------:R-:W-:-:S02]  /*88d0*/  LOP3.LUT P2, RZ, R30, 0x1, RZ, 0xc0, !PT ;  /* 0x000000011eff7812 */ /* 0x000fc4000784c0ff */
        /* <DEDUP_REMOVED lines=16> */
[----:B------:R-:W-:Y:S01]  /*89e0*/  SHF.R.U32.HI R30, RZ, 0x3, R31 ;  /* 0x00000003ff1e7819 */ /* 0x000fe2000001161f */
[----:B------:R3:W-:Y:S04]  /*89f0*/  LDGSTS.E [R213+0x6000], desc[UR18][R90.64], P6 ;  /* 0x060000005ad57fae */ /* 0x0007e8000b1a1012 */
[----:B------:R3:W-:Y:S01]  /*8a00*/  LDGSTS.E [R213+0x6200], desc[UR18][R88.64], P6 ;  /* 0x0620000058d57fae */ /* 0x0007e2000b1a1012 */
[----:B------:R-:W-:-:S03]  /*8a10*/  ISETP.GE.AND P6, PT, R176, R177, PT ;  /* 0x000000b1b000720c */ /* 0x000fc60003fc6270 */
[----:B------:R3:W-:Y:S04]  /*8a20*/  LDGSTS.E [R213+0x6400], desc[UR18][R86.64], P1 ;  /* 0x0640000056d57fae */ /* 0x0007e800089a1012 */
[----:B------:R3:W-:Y:S01]  /*8a30*/  LDGSTS.E [R213+0x6600], desc[UR18][R84.64], P1 ;  /* 0x0660000054d57fae */ /* 0x0007e200089a1012 */
[----:B------:R-:W-:Y:S02]  /*8a40*/  LOP3.LUT P1, RZ, R30, 0x1, RZ, 0xc0, !PT ;  /* 0x000000011eff7812 */ /* 0x000fe4000782c0ff */
[----:B------:R-:W-:Y:S01]  /*8a50*/  SEL R30, RZ, 0x4, P6 ;  /* 0x00000004ff1e7807 */ /* 0x000fe20003000000 */
[----:B------:R3:W-:Y:S04]  /*8a60*/  LDGSTS.E [R213+0x6800], desc[UR18][R82.64], P5 ;  /* 0x0680000052d57fae */ /* 0x0007e8000a9a1012 */
[----:B------:R3:W-:Y:S01]  /*8a70*/  LDGSTS.E [R213+0x6a00], desc[UR18][R80.64], P5 ;  /* 0x06a0000050d57fae */ /* 0x0007e2000a9a1012 */
[----:B------:R-:W-:-:S03]  /*8a80*/  ISETP.GT.AND P5, PT, R191, 0xbf, PT ;  /* 0x000000bfbf00780c */ /* 0x000fc60003fa4270 */
[----:B------:R3:W-:Y:S01]  /*8a90*/  LDGSTS.E [R213+0x6c00], desc[UR18][R78.64], P2 ;  /* 0x06c000004ed57fae */ /* 0x0007e200091a1012 */
[----:B------:R-:W-:Y:S02]  /*8aa0*/  SEL R36, R30, RZ, P5 ;  /* 0x000000ff1e247207 */ /* 0x000fe40002800000 */
[-C--:B------:R-:W-:Y:S01]  /*8ab0*/  IADD3 R30, P5, PT, R168, R71.reuse, RZ ;  /* 0x00000047a81e7210 */ /* 0x080fe20007fbe0ff */
[----:B------:R3:W-:Y:S01]  /*8ac0*/  LDGSTS.E [R213+0x6e00], desc[UR18][R76.64], P2 ;  /* 0x06e000004cd57fae */ /* 0x0007e200091a1012 */
[----:B------:R-:W-:Y:S02]  /*8ad0*/  LOP3.LUT P2, RZ, R32, 0x1, RZ, 0xc0, !PT ;  /* 0x0000000120ff7812 */ /* 0x000fe4000784c0ff */
[-C--:B------:R-:W-:Y:S01]  /*8ae0*/  IADD3 R32, P6, PT, R170, R71.reuse, RZ ;  /* 0x00000047aa207210 */ /* 0x080fe20007fde0ff */
[----:B------:R3:W-:Y:S01]  /*8af0*/  LDGSTS.E [R213+0x7000], desc[UR18][R122.64], P1 ;  /* 0x070000007ad57fae */ /* 0x0007e200089a1012 */
[----:B------:R-:W-:Y:S01]  /*8b00*/  IMAD.X R31, R169, 0x1, R72, P5 ;  /* 0x00000001a91f7824 */ /* 0x000fe200028e0648 */
[----:B------:R-:W-:-:S02]  /*8b10*/  IADD3 R34, P5, PT, R172, R71, RZ ;  /* 0x00000047ac227210 */ /* 0x000fc40007fbe0ff */
[----:B------:R-:W-:Y:S01]  /*8b20*/  IMAD.X R33, R171, 0x1, R72, P6 ;  /* 0x00000001ab217824 */ /* 0x000fe200030e0648 */
[----:B------:R-:W-:Y:S01]  /*8b30*/  LOP3.LUT P6, RZ, R35, 0x1, RZ, 0xc0, !PT ;  /* 0x0000000123ff7812 */ /* 0x000fe200078cc0ff */
[----:B------:R3:W-:Y:S01]  /*8b40*/  LDGSTS.E [R213+0x7200], desc[UR18][R162.64], P1 ;  /* 0x07200000a2d57fae */ /* 0x0007e200089a1012 */
[----:B------:R-:W-:Y:S02]  /*8b50*/  ISETP.NE.U32.AND P1, PT, R36, RZ, PT ;  /* 0x000000ff2400720c */ /* 0x000fe40003f25070 */
[----:B------:R-:W-:Y:S01]  /*8b60*/  IADD3.X R35, PT, PT, R173, R72, RZ, P5, !PT ;  /* 0x00000048ad237210 */ /* 0x000fe20002ffe4ff */
[----:B------:R3:W-:Y:S04]  /*8b70*/  LDGSTS.E [R213+0x7400], desc[UR18][R126.64], P2 ;  /* 0x074000007ed57fae */ /* 0x0007e800091a1012 */
[----:B------:R3:W-:Y:S01]  /*8b80*/  LDGSTS.E [R213+0x7600], desc[UR18][R164.64], P2 ;  /* 0x07600000a4d57fae */ /* 0x0007e200091a1012 */
[----:B------:R-:W-:-:S03]  /*8b90*/  ISETP.GE.AND P2, PT, R191, 0x40, PT ;  /* 0x00000040bf00780c */ /* 0x000fc60003f46270 */
[----:B------:R3:W-:Y:S04]  /*8ba0*/  LDGSTS.E [R213+0x7800], desc[UR18][R130.64], P6 ;  /* 0x0780000082d57fae */ /* 0x0007e8000b1a1012 */
[----:B------:R3:W-:Y:S04]  /*8bb0*/  LDGSTS.E [R213+0x7a00], desc[UR18][R166.64], P6 ;  /* 0x07a00000a6d57fae */ /* 0x0007e8000b1a1012 */
[----:B------:R3:W-:Y:S04]  /*8bc0*/  LDGSTS.E [R213+0x7c00], desc[UR18][R134.64], !P4 ;  /* 0x07c0000086d57fae */ /* 0x0007e8000e1a1012 */
[----:B------:R3:W-:Y:S04]  /*8bd0*/  LDGSTS.E [R213+0x7e00], desc[UR18][R174.64], !P4 ;  /* 0x07e00000aed57fae */ /* 0x0007e8000e1a1012 */
[----:B------:R-:W0:Y:S04]  /*8be0*/  LDGDEPBAR ;  /* 0x00000000000079af */ /* 0x000e280000000000 */
[----:B------:R3:W-:Y:S04]  /*8bf0*/  LDGSTS.E [R133+0x32000], desc[UR18][R4.64], P1 ;  /* 0x3200000004857fae */ /* 0x0007e800089a1012 */
        /* <DEDUP_REMOVED lines=14> */
[----:B------:R3:W-:Y:S01]  /*8ce0*/  LDGSTS.E [R211+0x33e00], desc[UR18][R34.64], P1 ;  /* 0x33e0000022d37fae */ /* 0x0007e200089a1012 */
[----:B------:R-:W-:-:S03]  /*8cf0*/  ISETP.GE.AND P1, PT, R191, 0x20, PT ;  /* 0x00000020bf00780c */ /* 0x000fc60003f26270 */
[----:B------:R-:W0:Y:S01]  /*8d00*/  LDGDEPBAR ;  /* 0x00000000000079af */ /* 0x000e220000000000 */
[----:B------:R-:W-:Y:S09]  /*8d10*/  @!P2 BRA `(.L_x_8) ;  /* 0x0000003c0040a947 */ /* 0x000ff20003800000 */
[----:B------:R-:W2:Y:S01]  /*8d20*/  LDL.LU R192, [R1+0x5c] ;  /* 0x00005c0001c07983 */ /* 0x000ea20000300800 */
[----:B---3--:R-:W-:Y:S01]  /*8d30*/  SHF.R.S32.HI R10, RZ, 0x1f, R215 ;  /* 0x0000001fff0a7819 */ /* 0x008fe200000114d7 */
[----:B------:R-:W1:Y:S02]  /*8d40*/  LDC.64 R14, c[0x0][0x388] ;  /* 0x0000e200ff0e7b82 */ /* 0x000e640000000a00 */
[----:B------:R-:W3:Y:S04]  /*8d50*/  LDL.LU R190, [R1+0x60] ;  /* 0x0000600001be7983 */ /* 0x000ee80000300800 */
[----:B------:R-:W4:Y:S02]  /*8d60*/  LDL.LU R189, [R1+0x64] ;  /* 0x0000640001bd7983 */ /* 0x000f240000300800 */
[----:B------:R-:W5:Y:S02]  /*8d70*/  LDC.64 R78, c[0x0][0x380] ;  /* 0x0000e000ff4e7b82 */ /* 0x000f640000000a00 */
[----:B------:R-:W4:Y:S04]  /*8d80*/  LDL.LU R188, [R1+0x68] ;  /* 0x0000680001bc7983 */ /* 0x000f280000300800 */
        /* <DEDUP_REMOVED lines=11> */
[----:B------:R-:W4:Y:S01]  /*8e40*/  LDL.LU R176, [R1+0x98] ;  /* 0x0000980001b07983 */ /* 0x000f220000300800 */
[C---:B------:R-:W-:Y:S01]  /*8e50*/  IMAD R67, R132.reuse, 0x1f, RZ ;  /* 0x0000001f84437824 */ /* 0x040fe200078e02ff */
[----:B------:R-:W-:Y:S01]  /*8e60*/  SHF.R.S32.HI R4, RZ, 0x1f, R191 ;  /* 0x0000001fff047819 */ /* 0x000fe200000114bf */
[C---:B------:R-:W-:Y:S01]  /*8e70*/  IMAD R65, R132.reuse, 0x1e, RZ ;  /* 0x0000001e84417824 */ /* 0x040fe200078e02ff */
[C---:B------:R-:W-:Y:S01]  /*8e80*/  SHF.L.U32 R113, R132.reuse, 0x1, RZ ;  /* 0x0000000184717819 */ /* 0x040fe200000006ff */
[C---:B------:R-:W-:Y:S01]  /*8e90*/  IMAD R63, R132.reuse, 0x1d, RZ ;  /* 0x0000001d843f7824 */ /* 0x040fe200078e02ff */
[----:B------:R-:W-:Y:S01]  /*8ea0*/  SHF.R.S32.HI R16, RZ, 0x1f, R67 ;  /* 0x0000001fff107819 */ /* 0x000fe20000011443 */
[C---:B------:R-:W-:Y:S01]  /*8eb0*/  IMAD R61, R132.reuse, 0x1c, RZ ;  /* 0x0000001c843d7824 */ /* 0x040fe200078e02ff */
[----:B------:R-:W-:Y:S01]  /*8ec0*/  SHF.R.S32.HI R18, RZ, 0x1f, R65 ;  /* 0x0000001fff127819 */ /* 0x000fe20000011441 */
[----:B------:R-:W-:Y:S01]  /*8ed0*/  IMAD R59, R132, 0x1b, RZ ;  /* 0x0000001b843b7824 */ /* 0x000fe200078e02ff */
[----:B------:R-:W-:Y:S01]  /*8ee0*/  LEA.HI R4, R4, R191, RZ, 0x5 ;  /* 0x000000bf04047211 */ /* 0x000fe200078f28ff */
[----:B------:R-:W-:Y:S01]  /*8ef0*/  IMAD R57, R132, 0x1a, RZ ;  /* 0x0000001a84397824 */ /* 0x000fe200078e02ff */
[----:B------:R-:W-:Y:S01]  /*8f00*/  R2UR UR21, R46 ;  /* 0x000000002e1572ca */ /* 0x000fe200000e0000 */
[C---:B------:R-:W-:Y:S01]  /*8f10*/  IMAD R55, R132.reuse, 0x19, RZ ;  /* 0x0000001984377824 */ /* 0x040fe200078e02ff */
[----:B------:R-:W-:Y:S01]  /*8f20*/  SHF.R.S32.HI R4, RZ, 0x5, R4 ;  /* 0x00000005ff047819 */ /* 0x000fe20000011404 */
[C---:B------:R-:W-:Y:S01]  /*8f30*/  IMAD R53, R132.reuse, 0x18, RZ ;  /* 0x0000001884357824 */ /* 0x040fe200078e02ff */
[----:B------:R-:W-:Y:S01]  /*8f40*/  UMOV UR13, 0x1 ;  /* 0x00000001000d7882 */ /* 0x000fe20000000000 */
[----:B------:R-:W-:Y:S01]  /*8f50*/  IMAD R51, R132, 0x17, RZ ;  /* 0x0000001784337824 */ /* 0x000fe200078e02ff */
[----:B------:R-:W-:Y:S01]  /*8f60*/  VIMNMX R242, PT, PT, R4, 0x2, !PT ;  /* 0x0000000204f27848 */ /* 0x000fe20007fe0100 */
[C---:B------:R-:W-:Y:S01]  /*8f70*/  IMAD R47, R132.reuse, 0x16, RZ ;  /* 0x00000016842f7824 */ /* 0x040fe200078e02ff */
[----:B------:R-:W-:Y:S01]  /*8f80*/  UMOV UR14, 0x5 ;  /* 0x00000005000e7882 */ /* 0x000fe20000000000 */
[C---:B------:R-:W-:Y:S01]  /*8f90*/  IMAD R45, R132.reuse, 0x15, RZ ;  /* 0x00000015842d7824 */ /* 0x040fe200078e02ff */
[----:B------:R-:W-:Y:S01]  /*8fa0*/  UMOV UR6, URZ ;  /* 0x000000ff00067c82 */ /* 0x000fe20008000000 */
[C---:B------:R-:W-:Y:S01]  /*8fb0*/  IMAD R43, R132.reuse, 0x14, RZ ;  /* 0x00000014842b7824 */ /* 0x040fe200078e02ff */
[----:B------:R-:W-:Y:S01]  /*8fc0*/  UMOV UR7, URZ ;  /* 0x000000ff00077c82 */ /* 0x000fe20008000000 */
[C---:B------:R-:W-:Y:S01]  /*8fd0*/  IMAD R41, R132.reuse, 0x13, RZ ;  /* 0x0000001384297824 */ /* 0x040fe200078e02ff */
[----:B------:R-:W-:Y:S01]  /*8fe0*/  UMOV UR8, URZ ;  /* 0x000000ff00087c82 */ /* 0x000fe20008000000 */
[C---:B------:R-:W-:Y:S01]  /*8ff0*/  IMAD R39, R132.reuse, 0x12, RZ ;  /* 0x0000001284277824 */ /* 0x040fe200078e02ff */
[----:B------:R-:W-:Y:S01]  /*9000*/  UMOV UR5, URZ ;  /* 0x000000ff00057c82 */ /* 0x000fe20008000000 */
[----:B------:R-:W-:-:S02]  /*9010*/  IMAD R37, R132, 0x11, RZ ;  /* 0x0000001184257824 */ /* 0x000fc400078e02ff */
[C---:B------:R-:W-:Y:S02]  /*9020*/  IMAD.SHL.U32 R35, R132.reuse, 0x10, RZ ;  /* 0x0000001084237824 */ /* 0x040fe400078e00ff */
[----:B------:R-:W-:Y:S02]  /*9030*/  IMAD R33, R132, 0xf, RZ ;  /* 0x0000000f84217824 */ /* 0x000fe400078e02ff */
[----:B-1----:R-:W-:Y:S01]  /*9040*/  IMAD.WIDE.U32 R216, R216, 0x18, R14 ;  /* 0x00000018d8d87825 */ /* 0x002fe200078e000e */
[----:B------:R-:W-:-:S03]  /*9050*/  SHF.R.S32.HI R14, RZ, 0x1f, R132 ;  /* 0x0000001fff0e7819 */ /* 0x000fc60000011484 */
[C---:B------:R-:W-:Y:S02]  /*9060*/  IMAD R31, R132.reuse, 0xe, RZ ;  /* 0x0000000e841f7824 */ /* 0x040fe400078e02ff */
[C---:B------:R-:W-:Y:S02]  /*9070*/  IMAD R29, R132.reuse, 0xd, RZ ;  /* 0x0000000d841d7824 */ /* 0x040fe400078e02ff */
[C---:B------:R-:W-:Y:S02]  /*9080*/  IMAD R27, R132.reuse, 0xc, RZ ;  /* 0x0000000c841b7824 */ /* 0x040fe400078e02ff */
[C---:B------:R-:W-:Y:S02]  /*9090*/  IMAD R25, R132.reuse, 0xb, RZ ;  /* 0x0000000b84197824 */ /* 0x040fe400078e02ff */
[C---:B------:R-:W-:Y:S02]  /*90a0*/  IMAD R23, R132.reuse, 0xa, RZ ;  /* 0x0000000a84177824 */ /* 0x040fe400078e02ff */
[----:B------:R-:W-:-:S02]  /*90b0*/  IMAD R21, R132, 0x9, RZ ;  /* 0x0000000984157824 */ /* 0x000fc400078e02ff */
[C---:B------:R-:W-:Y:S02]  /*90c0*/  IMAD.SHL.U32 R19, R132.reuse, 0x8, RZ ;  /* 0x0000000884137824 */ /* 0x040fe400078e00ff */
[C---:B------:R-:W-:Y:S02]  /*90d0*/  IMAD R17, R132.reuse, 0x7, RZ ;  /* 0x0000000784117824 */ /* 0x040fe400078e02ff */
[C---:B------:R-:W-:Y:S02]  /*90e0*/  IMAD R15, R132.reuse, 0x6, RZ ;  /* 0x00000006840f7824 */ /* 0x040fe400078e02ff */
[C---:B------:R-:W-:Y:S02]  /*90f0*/  IMAD R13, R132.reuse, 0x5, RZ ;  /* 0x00000005840d7824 */ /* 0x040fe400078e02ff */
[C---:B------:R-:W-:Y:S02]  /*9100*/  IMAD.SHL.U32 R11, R132.reuse, 0x4, RZ ;  /* 0x00000004840b7824 */ /* 0x040fe400078e00ff */
[----:B------:R-:W-:-:S02]  /*9110*/  IMAD R5, R132, 0x3, RZ ;  /* 0x0000000384057824 */ /* 0x000fc400078e02ff */
[----:B------:R-:W-:Y:S02]  /*9120*/  IMAD R77, R75, 0x18, RZ ;  /* 0x000000184b4d7824 */ /* 0x000fe400078e02ff */
[----:B-----5:R-:W-:-:S04]  /*9130*/  IMAD.WIDE.U32 R78, R212, 0x18, R78 ;  /* 0x00000018d44e7825 */ /* 0x020fc800078e004e */
[----:B------:R-:W-:Y:S02]  /*9140*/  IMAD R49, R49, 0x18, RZ ;  /* 0x0000001831317824 */ /* 0x000fe400078e02ff */
[----:B------:R-:W-:Y:S02]  /*9150*/  IMAD.IADD R77, R79, 0x1, R77 ;  /* 0x000000014f4d7824 */ /* 0x000fe400078e024d */
[----:B------:R-:W-:Y:S02]  /*9160*/  IMAD.IADD R80, R217, 0x1, R49 ;  /* 0x00000001d9507824 */ /* 0x000fe400078e0231 */
[----:B------:R-:W-:Y:S02]  /*9170*/  VIADD R79, R4, 0xfffffffa ;  /* 0xfffffffa044f7836 */ /* 0x000fe40000000000 */
[----:B------:R-:W-:Y:S01]  /*9180*/  VIADD R242, R242, 0xffffffff ;  /* 0xfffffffff2f27836 */ /* 0x000fe20000000000 */
[C---:B--2---:R-:W-:Y:S02]  /*9190*/  IADD3 R240, P5, PT, R215.reuse, R192, RZ ;  /* 0x000000c0d7f07210 */ /* 0x044fe40007fbe0ff */
[----:B---3--:R-:W-:-:S02]  /*91a0*/  IADD3 R238, P6, PT, R215, R190, RZ ;  /* 0x000000bed7ee7210 */ /* 0x008fc40007fde0ff */
[-C--:B------:R-:W-:Y:S02]  /*91b0*/  LEA.HI.X.SX32 R241, R192, R10.reuse, 0x1, P5 ;  /* 0x0000000ac0f17211 */ /* 0x080fe400028f0eff */
[C---:B----4-:R-:W-:Y:S02]  /*91c0*/  IADD3 R236, P2, PT, R215.reuse, R189, RZ ;  /* 0x000000bdd7ec7210 */ /* 0x050fe40007f5e0ff */
[----:B------:R-:W-:Y:S02]  /*91d0*/  LEA.HI.X.SX32 R239, R190, R10, 0x1, P6 ;  /* 0x0000000abeef7211 */ /* 0x000fe400030f0eff */
[----:B------:R-:W-:Y:S02]  /*91e0*/  IADD3 R234, P4, PT, R215, R188, RZ ;  /* 0x000000bcd7ea7210 */ /* 0x000fe40007f9e0ff */
[-C--:B------:R-:W-:Y:S02]  /*91f0*/  LEA.HI.X.SX32 R237, R189, R10.reuse, 0x1, P2 ;  /* 0x0000000abded7211 */ /* 0x080fe400010f0eff */
[----:B------:R-:W-:-:S02]  /*9200*/  LEA.HI.X.SX32 R235, R188, R10, 0x1, P4 ;  /* 0x0000000abceb7211 */ /* 0x000fc400020f0eff */
[C---:B------:R-:W-:Y:S02]  /*9210*/  IADD3 R232, P5, PT, R215.reuse, R187, RZ ;  /* 0x000000bbd7e87210 */ /* 0x040fe40007fbe0ff */
[----:B------:R-:W-:Y:S02]  /*9220*/  IADD3 R230, P6, PT, R215, R186, RZ ;  /* 0x000000bad7e67210 */ /* 0x000fe40007fde0ff */
[-C--:B------:R-:W-:Y:S02]  /*9230*/  LEA.HI.X.SX32 R233, R187, R10.reuse, 0x1, P5 ;  /* 0x0000000abbe97211 */ /* 0x080fe400028f0eff */
[C---:B------:R-:W-:Y:S02]  /*9240*/  IADD3 R228, P2, PT, R215.reuse, R185, RZ ;  /* 0x000000b9d7e47210 */ /* 0x040fe40007f5e0ff */
[----:B------:R-:W-:Y:S02]  /*9250*/  LEA.HI.X.SX32 R231, R186, R10, 0x1, P6 ;  /* 0x0000000abae77211 */ /* 0x000fe400030f0eff */
[----:B------:R-:W-:-:S02]  /*9260*/  IADD3 R226, P4, PT, R215, R184, RZ ;  /* 0x000000b8d7e27210 */ /* 0x000fc40007f9e0ff */
[-C--:B------:R-:W-:Y:S02]  /*9270*/  LEA.HI.X.SX32 R229, R185, R10.reuse, 0x1, P2 ;  /* 0x0000000ab9e57211 */ /* 0x080fe400010f0eff */
[----:B------:R-:W-:Y:S02]  /*9280*/  LEA.HI.X.SX32 R227, R184, R10, 0x1, P4 ;  /* 0x0000000ab8e37211 */ /* 0x000fe400020f0eff */
[C---:B------:R-:W-:Y:S02]  /*9290*/  IADD3 R224, P5, PT, R215.reuse, R183, RZ ;  /* 0x000000b7d7e07210 */ /* 0x040fe40007fbe0ff */
[----:B------:R-:W-:Y:S02]  /*92a0*/  IADD3 R222, P6, PT, R215, R182, RZ ;  /* 0x000000b6d7de7210 */ /* 0x000fe40007fde0ff */
[----:B------:R-:W-:Y:S02]  /*92b0*/  LEA.HI.X.SX32 R225, R183, R10, 0x1, P5 ;  /* 0x0000000ab7e17211 */ /* 0x000fe400028f0eff */
[----:B------:R-:W-:-:S02]  /*92c0*/  IADD3 R220, P2, PT, R215, R181, RZ ;  /* 0x000000b5d7dc7210 */ /* 0x000fc40007f5e0ff */
[----:B------:R-:W-:Y:S02]  /*92d0*/  LEA.HI.X.SX32 R223, R182, R10, 0x1, P6 ;  /* 0x0000000ab6df7211 */ /* 0x000fe400030f0eff */
[----:B------:R-:W-:Y:S02]  /*92e0*/  IADD3 R218, P4, PT, R215, R180, RZ ;  /* 0x000000b4d7da7210 */ /* 0x000fe40007f9e0ff */
[-C--:B------:R-:W-:Y:S02]  /*92f0*/  LEA.HI.X.SX32 R221, R181, R10.reuse, 0x1, P2 ;  /* 0x0000000ab5dd7211 */ /* 0x080fe400010f0eff */
[----:B------:R-:W-:Y:S02]  /*9300*/  LEA.HI.X.SX32 R219, R180, R10, 0x1, P4 ;  /* 0x0000000ab4db7211 */ /* 0x000fe400020f0eff */
[C---:B------:R-:W-:Y:S02]  /*9310*/  IADD3 R9, P5, PT, R215.reuse, R179, RZ ;  /* 0x000000b3d7097210 */ /* 0x040fe40007fbe0ff */
[----:B------:R-:W-:-:S02]  /*9320*/  IADD3 R8, P6, PT, R215, R178, RZ ;  /* 0x000000b2d7087210 */ /* 0x000fc40007fde0ff */
[----:B------:R-:W-:Y:S02]  /*9330*/  SHF.R.S32.HI R185, RZ, 0x1f, R214 ;  /* 0x0000001fffb97819 */ /* 0x000fe400000114d6 */
[----:B------:R-:W-:Y:S02]  /*9340*/  IADD3 R6, P2, PT, R215, R177, RZ ;  /* 0x000000b1d7067210 */ /* 0x000fe40007f5e0ff */
[----:B------:R-:W-:Y:S02]  /*9350*/  LEA.HI.X.SX32 R12, R179, R10, 0x1, P5 ;  /* 0x0000000ab30c7211 */ /* 0x000fe400028f0eff */
[----:B------:R-:W-:Y:S01]  /*9360*/  IADD3 R7, P4, PT, R215, R176, RZ ;  /* 0x000000b0d7077210 */ /* 0x000fe20007f9e0ff */
[----:B------:R-:W-:Y:S01]  /*9370*/  IMAD.SHL.U32 R212, R6, 0x4, RZ ;  /* 0x0000000406d47824 */ /* 0x000fe200078e00ff */
[----:B------:R-:W-:Y:S02]  /*9380*/  LEA.HI.X.SX32 R215, R178, R10, 0x1, P6 ;  /* 0x0000000ab2d77211 */ /* 0x000fe400030f0eff */
[----:B------:R-:W-:-:S02]  /*9390*/  IADD3 R208, P6, PT, R214, R67, RZ ;  /* 0x00000043d6d07210 */ /* 0x000fc40007fde0ff */
[----:B------:R-:W-:Y:S02]  /*93a0*/  SHF.R.S32.HI R187, RZ, 0x1f, R210 ;  /* 0x0000001fffbb7819 */ /* 0x000fe400000114d2 */
[----:B------:R-:W-:Y:S01]  /*93b0*/  IADD3 R206, P5, PT, R210, R67, RZ ;  /* 0x00000043d2ce7210 */ /* 0x000fe20007fbe0ff */
[--C-:B------:R-:W-:Y:S01]  /*93c0*/  IMAD.X R209, R185, 0x1, R16.reuse, P6 ;  /* 0x00000001b9d17824 */ /* 0x100fe200030e0610 */
[C---:B------:R-:W-:Y:S02]  /*93d0*/  IADD3 R204, P6, PT, R214.reuse, R65, RZ ;  /* 0x00000041d6cc7210 */ /* 0x040fe40007fde0ff */
[----:B------:R-:W-:Y:S01]  /*93e0*/  LEA.HI.X.SX32 R213, R177, R10, 0x1, P2 ;  /* 0x0000000ab1d57211 */ /* 0x000fe200010f0eff */
[----:B------:R-:W-:Y:S01]  /*93f0*/  IMAD.X R207, R187, 0x1, R16, P5 ;  /* 0x00000001bbcf7824 */ /* 0x000fe200028e0610 */
[----:B------:R-:W-:Y:S01]  /*9400*/  SHF.R.S32.HI R16, RZ, 0x1f, R63 ;  /* 0x0000001fff107819 */ /* 0x000fe2000001143f */
[----:B------:R-:W-:Y:S01]  /*9410*/  IMAD.X R205, R185, 0x1, R18, P6 ;  /* 0x00000001b9cd7824 */ /* 0x000fe200030e0612 */
[----:B------:R-:W-:-:S02]  /*9420*/  IADD3 R200, P6, PT, R214, R63, RZ ;  /* 0x0000003fd6c87210 */ /* 0x000fc40007fde0ff */
[----:B------:R-:W-:Y:S02]  /*9430*/  IADD3 R202, P5, PT, R210, R65, RZ ;  /* 0x00000041d2ca7210 */ /* 0x000fe40007fbe0ff */
[----:B------:R-:W-:Y:S01]  /*9440*/  LEA.HI.X.SX32 R10, R176, R10, 0x1, P4 ;  /* 0x0000000ab00a7211 */ /* 0x000fe200020f0eff */
[--C-:B------:R-:W-:Y:S01]  /*9450*/  IMAD.X R201, R185, 0x1, R16.reuse, P6 ;  /* 0x00000001b9c97824 */ /* 0x100fe200030e0610 */
[C---:B------:R-:W-:Y:S02]  /*9460*/  IADD3.X R203, PT, PT, R187.reuse, R18, RZ, P5, !PT ;  /* 0x00000012bbcb7210 */ /* 0x040fe40002ffe4ff */
[----:B------:R-:W-:Y:S02]  /*9470*/  IADD3 R198, P5, PT, R210, R63, RZ ;  /* 0x0000003fd2c67210 */ /* 0x000fe40007fbe0ff */
[----:B------:R-:W-:Y:S02]  /*9480*/  SHF.R.S32.HI R18, RZ, 0x1f, R61 ;  /* 0x0000001fff127819 */ /* 0x000fe4000001143d */
[----:B------:R-:W-:Y:S01]  /*9490*/  IADD3 R196, P6, PT, R214, R61, RZ ;  /* 0x0000003dd6c47210 */ /* 0x000fe20007fde0ff */
[----:B------:R-:W-:Y:S01]  /*94a0*/  IMAD.X R199, R187, 0x1, R16, P5 ;  /* 0x00000001bbc77824 */ /* 0x000fe200028e0610 */
[----:B------:R-:W-:-:S02]  /*94b0*/  SHF.R.S32.HI R16, RZ, 0x1f, R59 ;  /* 0x0000001fff107819 */ /* 0x000fc4000001143b */
[----:B------:R-:W-:Y:S01]  /*94c0*/  IADD3 R194, P5, PT, R210, R61, RZ ;  /* 0x0000003dd2c27210 */ /* 0x000fe20007fbe0ff */
[----:B------:R-:W-:Y:S01]  /*94d0*/  IMAD.X R197, R185, 0x1, R18, P6 ;  /* 0x00000001b9c57824 */ /* 0x000fe200030e0612 */
[-C--:B------:R-:W-:Y:S02]  /*94e0*/  IADD3 R192, P6, PT, R214, R59.reuse, RZ ;  /* 0x0000003bd6c07210 */ /* 0x080fe40007fde0ff */
[----:B------:R-:W-:Y:S02]  /*94f0*/  IADD3.X R195, PT, PT, R187, R18, RZ, P5, !PT ;  /* 0x00000012bbc37210 */ /* 0x000fe40002ffe4ff */
[----:B------:R-:W-:Y:S01]  /*9500*/  IADD3 R190, P5, PT, R210, R59, RZ ;  /* 0x0000003bd2be7210 */ /* 0x000fe20007fbe0ff */
[--C-:B------:R-:W-:Y:S01]  /*9510*/  IMAD.X R193, R185, 0x1, R16.reuse, P6 ;  /* 0x00000001b9c17824 */ /* 0x100fe200030e0610 */
        /* <DEDUP_REMOVED lines=51> */
[C---:B------:R-:W-:Y:S01]  /*9850*/  IADD3 R130, P6, PT, R214.reuse, R35, RZ ;  /* 0x00000023d6827210 */ /* 0x040fe20007fde0ff */
[----:B------:R-:W-:Y:S01]  /*9860*/  IMAD.X R127, R187, 0x1, R16, P5 ;  /* 0x00000001bb7f7824 */ /* 0x000fe200028e0610 */
[----:B------:R-:W-:-:S02]  /*9870*/  IADD3 R82, P4, PT, R214, R132, RZ ;  /* 0x00000084d6527210 */ /* 0x000fc40007f9e0ff */
[----:B------:R-:W-:Y:S01]  /*9880*/  IADD3 R84, P2, PT, R210, R132, RZ ;  /* 0x00000084d2547210 */ /* 0x000fe20007f5e0ff */
[----:B------:R-:W-:Y:S01]  /*9890*/  IMAD.X R129, R185, 0x1, R18, P6 ;  /* 0x00000001b9817824 */ /* 0x000fe200030e0612 */
[----:B------:R-:W-:Y:S02]  /*98a0*/  SHF.R.S32.HI R16, RZ, 0x1f, R33 ;  /* 0x0000001fff107819 */ /* 0x000fe40000011421 */
[----:B------:R-:W-:Y:S01]  /*98b0*/  IADD3 R134, P6, PT, R214, R33, RZ ;  /* 0x00000021d6867210 */ /* 0x000fe20007fde0ff */
[----:B------:R-:W-:Y:S01]  /*98c0*/  IMAD.X R83, R187, 0x1, R14, P2 ;  /* 0x00000001bb537824 */ /* 0x000fe200010e060e */
[----:B------:R-:W-:Y:S02]  /*98d0*/  IADD3 R132, P5, PT, R210, R35, RZ ;  /* 0x00000023d2847210 */ /* 0x000fe40007fbe0ff */
[C---:B------:R-:W-:Y:S01]  /*98e0*/  IADD3.X R81, PT, PT, R185.reuse, R14, RZ, P4, !PT ;  /* 0x0000000eb9517210 */ /* 0x040fe200027fe4ff */
[----:B------:R-:W-:Y:S01]  /*98f0*/  IMAD.X R133, R185, 0x1, R16, P6 ;  /* 0x00000001b9857824 */ /* 0x000fe200030e0610 */
[----:B------:R-:W-:-:S02]  /*9900*/  IADD3.X R131, PT, PT, R187, R18, RZ, P5, !PT ;  /* 0x00000012bb837210 */ /* 0x000fc40002ffe4ff */
[----:B------:R-:W-:Y:S02]  /*9910*/  IADD3 R136, P5, PT, R210, R33, RZ ;  /* 0x00000021d2887210 */ /* 0x000fe40007fbe0ff */
[----:B------:R-:W-:Y:S02]  /*9920*/  SHF.R.S32.HI R18, RZ, 0x1f, R31 ;  /* 0x0000001fff127819 */ /* 0x000fe4000001141f */
[-C--:B------:R-:W-:Y:S01]  /*9930*/  IADD3 R138, P6, PT, R214, R31.reuse, RZ ;  /* 0x0000001fd68a7210 */ /* 0x080fe20007fde0ff */
[----:B------:R-:W-:Y:S01]  /*9940*/  IMAD.X R135, R187, 0x1, R16, P5 ;  /* 0x00000001bb877824 */ /* 0x000fe200028e0610 */
[----:B------:R-:W-:Y:S02]  /*9950*/  IADD3 R140, P5, PT, R210, R31, RZ ;  /* 0x0000001fd28c7210 */ /* 0x000fe40007fbe0ff */
[----:B------:R-:W-:Y:S01]  /*9960*/  SHF.R.S32.HI R16, RZ, 0x1f, R29 ;  /* 0x0000001fff107819 */ /* 0x000fe2000001141d */
[----:B------:R-:W-:Y:S01]  /*9970*/  IMAD.X R137, R185, 0x1, R18, P6 ;  /* 0x00000001b9897824 */ /* 0x000fe200030e0612 */
[----:B------:R-:W-:-:S02]  /*9980*/  IADD3 R142, P6, PT, R214, R29, RZ ;  /* 0x0000001dd68e7210 */ /* 0x000fc40007fde0ff */
[----:B------:R-:W-:Y:S02]  /*9990*/  IADD3.X R139, PT, PT, R187, R18, RZ, P5, !PT ;  /* 0x00000012bb8b7210 */ /* 0x000fe40002ffe4ff */
[----:B------:R-:W-:Y:S01]  /*99a0*/  IADD3 R144, P5, PT, R210, R29, RZ ;  /* 0x0000001dd2907210 */ /* 0x000fe20007fbe0ff */
[--C-:B------:R-:W-:Y:S01]  /*99b0*/  IMAD.X R141, R185, 0x1, R16.reuse, P6 ;  /* 0x00000001b98d7824 */ /* 0x100fe200030e0610 */
        /* <DEDUP_REMOVED lines=45> */
[--C-:B------:R-:W-:Y:S01]  /*9c90*/  IMAD.X R177, R185, 0x1, R18.reuse, P6 ;  /* 0x00000001b9b17824 */ /* 0x100fe200030e0612 */
[-C--:B------:R-:W-:Y:S01]  /*9ca0*/  IADD3 R182, P6, PT, R214, R5.reuse, RZ ;  /* 0x00000005d6b67210 */ /* 0x080fe20007fde0ff */
[----:B------:R-:W-:Y:S01]  /*9cb0*/  IMAD.X R179, R187, 0x1, R18, P5 ;  /* 0x00000001bbb37824 */ /* 0x000fe200028e0612 */
[----:B------:R-:W-:Y:S01]  /*9cc0*/  IADD3 R184, P4, PT, R210, R5, RZ ;  /* 0x00000005d2b87210 */ /* 0x000fe20007f9e0ff */
[----:B------:R-:W-:Y:S01]  /*9cd0*/  IMAD.MOV.U32 R5, RZ, RZ, RZ ;  /* 0x000000ffff057224 */ /* 0x000fe200078e00ff */
[----:B------:R-:W-:Y:S01]  /*9ce0*/  SHF.R.S32.HI R14, RZ, 0x1f, R113 ;  /* 0x0000001fff0e7819 */ /* 0x000fe20000011471 */
[----:B------:R-:W-:Y:S01]  /*9cf0*/  IMAD.X R181, R185, 0x1, R16, P6 ;  /* 0x00000001b9b57824 */ /* 0x000fe200030e0610 */
[----:B------:R-:W-:-:S02]  /*9d00*/  IADD3 R186, P2, PT, R214, R113, RZ ;  /* 0x00000071d6ba7210 */ /* 0x000fc40007f5e0ff */
[----:B------:R-:W-:Y:S02]  /*9d10*/  IADD3 R188, P5, PT, R210, R113, RZ ;  /* 0x00000071d2bc7210 */ /* 0x000fe40007fbe0ff */
[----:B------:R-:W-:Y:S01]  /*9d20*/  SHF.L.U64.HI R75, R214, 0x2, R185 ;  /* 0x00000002d64b7819 */ /* 0x000fe200000102b9 */
[--C-:B------:R-:W-:Y:S01]  /*9d30*/  IMAD.X R185, R185, 0x1, R14.reuse, P2 ;  /* 0x00000001b9b97824 */ /* 0x100fe200010e060e */
[----:B------:R-:W-:Y:S01]  /*9d40*/  SHF.L.U64.HI R76, R210, 0x2, R187 ;  /* 0x00000002d24c7819 */ /* 0x000fe200000102bb */
[----:B------:R-:W-:Y:S01]  /*9d50*/  IMAD.SHL.U32 R210, R7, 0x4, RZ ;  /* 0x0000000407d27824 */ /* 0x000fe200078e00ff */
[C---:B------:R-:W-:Y:S01]  /*9d60*/  IADD3.X R183, PT, PT, R187.reuse, R16, RZ, P4, !PT ;  /* 0x00000010bbb77210 */ /* 0x040fe200027fe4ff */
[----:B------:R-:W-:Y:S01]  /*9d70*/  IMAD.X R187, R187, 0x1, R14, P5 ;  /* 0x00000001bbbb7824 */ /* 0x000fe200028e060e */
[----:B------:R-:W-:Y:S01]  /*9d80*/  MOV R189, R216 ;  /* 0x000000d800bd7202 */ /* 0x000fe20000000f00 */
[----:B------:R-:W-:Y:S01]  /*9d90*/  IMAD.SHL.U32 R216, R9, 0x4, RZ ;  /* 0x0000000409d87824 */ /* 0x000fe200078e00ff */
[C---:B------:R-:W-:Y:S01]  /*9da0*/  SHF.L.U64.HI R241, R240.reuse, 0x2, R241 ;  /* 0x00000002f0f17819 */ /* 0x040fe200000102f1 */
[----:B------:R-:W-:Y:S01]  /*9db0*/  IMAD.SHL.U32 R240, R240, 0x4, RZ ;  /* 0x00000004f0f07824 */ /* 0x000fe200078e00ff */
[----:B------:R-:W-:-:S02]  /*9dc0*/  SHF.L.U64.HI R239, R238, 0x2, R239 ;  /* 0x00000002eeef7819 */ /* 0x000fc400000102ef */
[C---:B------:R-:W-:Y:S01]  /*9dd0*/  SHF.L.U64.HI R237, R236.reuse, 0x2, R237 ;  /* 0x00000002eced7819 */ /* 0x040fe200000102ed */
[----:B------:R-:W-:Y:S01]  /*9de0*/  IMAD.SHL.U32 R236, R236, 0x4, RZ ;  /* 0x00000004ecec7824 */ /* 0x000fe200078e00ff */
[C---:B------:R-:W-:Y:S01]  /*9df0*/  SHF.L.U64.HI R235, R234.reuse, 0x2, R235 ;  /* 0x00000002eaeb7819 */ /* 0x040fe200000102eb */
[----:B------:R-:W-:Y:S01]  /*9e00*/  IMAD.SHL.U32 R234, R234, 0x4, RZ ;  /* 0x00000004eaea7824 */ /* 0x000fe200078e00ff */
[C---:B------:R-:W-:Y:S01]  /*9e10*/  SHF.L.U64.HI R233, R232.reuse, 0x2, R233 ;  /* 0x00000002e8e97819 */ /* 0x040fe200000102e9 */
[----:B------:R-:W-:Y:S01]  /*9e20*/  IMAD.SHL.U32 R232, R232, 0x4, RZ ;  /* 0x00000004e8e87824 */ /* 0x000fe200078e00ff */
[----:B------:R-:W-:Y:S02]  /*9e30*/  SHF.L.U64.HI R231, R230, 0x2, R231 ;  /* 0x00000002e6e77819 */ /* 0x000fe400000102e7 */
[C---:B------:R-:W-:Y:S01]  /*9e40*/  SHF.L.U64.HI R229, R228.reuse, 0x2, R229 ;  /* 0x00000002e4e57819 */ /* 0x040fe200000102e5 */
[----:B------:R-:W-:Y:S01]  /*9e50*/  IMAD.SHL.U32 R228, R228, 0x4, RZ ;  /* 0x00000004e4e47824 */ /* 0x000fe200078e00ff */
[C---:B------:R-:W-:Y:S01]  /*9e60*/  SHF.L.U64.HI R227, R226.reuse, 0x2, R227 ;  /* 0x00000002e2e37819 */ /* 0x040fe200000102e3 */
        /* <DEDUP_REMOVED lines=116> */
[----:B------:R-:W-:Y:S02]  /*a5b0*/  SHF.L.U32 R238, R238, 0x2, RZ ;  /* 0x00000002eeee7819 */ /* 0x000fe400000006ff */
[----:B------:R-:W-:Y:S02]  /*a5c0*/  SHF.L.U32 R230, R230, 0x2, RZ ;  /* 0x00000002e6e67819 */ /* 0x000fe400000006ff */
[----:B------:R-:W-:Y:S02]  /*a5d0*/  SHF.L.U32 R222, R222, 0x2, RZ ;  /* 0x00000002dede7819 */ /* 0x000fe400000006ff */
[----:B------:R-:W-:Y:S02]  /*a5e0*/  SHF.L.U64.HI R217, R9, 0x2, R12 ;  /* 0x0000000209d97819 */ /* 0x000fe4000001020c */
[C---:B------:R-:W-:Y:S02]  /*a5f0*/  SHF.L.U64.HI R215, R8.reuse, 0x2, R215 ;  /* 0x0000000208d77819 */ /* 0x040fe400000102d7 */
[----:B------:R-:W-:-:S02]  /*a600*/  SHF.L.U32 R214, R8, 0x2, RZ ;  /* 0x0000000208d67819 */ /* 0x000fc400000006ff */
[----:B------:R-:W-:Y:S02]  /*a610*/  SHF.L.U64.HI R213, R6, 0x2, R213 ;  /* 0x0000000206d57819 */ /* 0x000fe400000102d5 */
[----:B------:R-:W-:Y:S02]  /*a620*/  SHF.L.U64.HI R211, R7, 0x2, R10 ;  /* 0x0000000207d37819 */ /* 0x000fe4000001020a */
[----:B------:R-:W-:Y:S02]  /*a630*/  SHF.L.U32 R84, R84, 0x2, RZ ;  /* 0x0000000254547819 */ /* 0x000fe400000006ff */
[----:B------:R-:W-:Y:S02]  /*a640*/  SHF.L.U32 R202, R202, 0x2, RZ ;  /* 0x00000002caca7819 */ /* 0x000fe400000006ff */
[----:B------:R-:W-:Y:S02]  /*a650*/  SHF.L.U32 R194, R194, 0x2, RZ ;  /* 0x00000002c2c27819 */ /* 0x000fe400000006ff */
[----:B------:R-:W-:-:S02]  /*a660*/  SHF.L.U32 R88, R88, 0x2, RZ ;  /* 0x0000000258587819 */ /* 0x000fc400000006ff */
[----:B------:R-:W-:Y:S02]  /*a670*/  SHF.L.U32 R96, R96, 0x2, RZ ;  /* 0x0000000260607819 */ /* 0x000fe400000006ff */
[----:B------:R-:W-:Y:S02]  /*a680*/  SHF.L.U32 R104, R104, 0x2, RZ ;  /* 0x0000000268687819 */ /* 0x000fe400000006ff */
        /* <DEDUP_REMOVED lines=9> */
[----:B------:R-:W-:-:S07]  /*a720*/  SHF.L.U32 R188, R188, 0x2, RZ ;  /* 0x00000002bcbc7819 */ /* 0x000fce00000006ff */
.L_x_11:
[----:B------:R-:W-:Y:S01]  /*a730*/  IMAD.U32 R5, R5, -0x80000000, RZ ;  /* 0x8000000005057824 */ /* 0x000fe200078e00ff */
[----:B------:R-:W-:-:S03]  /*a740*/  UIADD3 UR7, UPT, UPT, UR7, 0x1, URZ ;  /* 0x0000000107077890 */ /* 0x000fc6000fffe0ff */
[----:B------:R-:W1:Y:S01]  /*a750*/  SYNCS.PHASECHK.TRANS64.TRYWAIT P2, [UR12], R5 ;  /* 0x00000005ff0075a7 */ /* 0x000e62000804110c */
[----:B------:R-:W-:-:S04]  /*a760*/  UISETP.GT.AND UP1, UPT, UR7, 0x4, UPT ;  /* 0x000000040700788c */ /* 0x000fc8000bf24270 */
[----:B------:R-:W-:-:S04]  /*a770*/  USEL UR7, UR7, URZ, !UP1 ;  /* 0x000000ff07077287 */ /* 0x000fc8000c800000 */
[----:B------:R-:W-:Y:S01]  /*a780*/  ULEA UR44, UR7, UR10, 0xf ;  /* 0x0000000a072c7291 */ /* 0x000fe2000f8e78ff */
[----:B-12---:R-:W-:Y:S11]  /*a790*/  @!P2 BRA `(.L_x_9) ;  /* 0x0000004800a4a947 */ /* 0x006ff60003800000 */
.L_x_17:
[----:B------:R-:W-:-:S04]  /*a7a0*/  DEPBAR.LE SB0, 0x8 ;  /* 0x000082000000791a */ /* 0x000fc80000000000 */
[----:B------:R-:W-:Y:S01]  /*a7b0*/  BAR.SYNC.DEFER_BLOCKING 0x0 ;  /* 0x0000000000007b1d */ /* 0x000fe20000010000 */
[----:B------:R-:W-:Y:S02]  /*a7c0*/  UIADD3 UR6, UPT, UPT, UR6, 0x1, URZ ;  /* 0x0000000106067890 */ /* 0x000fe4000fffe0ff */
[----:B------:R-:W-:Y:S02]  /*a7d0*/  ULEA UR12, UR13, UR10, 0x3 ;  /* 0x0000000a0d0c7291 */ /* 0x000fe4000f8e18ff */
[----:B------:R-:W-:Y:S02]  /*a7e0*/  UISETP.GT.AND UP1, UPT, UR6, 0x5, UPT ;  /* 0x000000050600788c */ /* 0x000fe4000bf24270 */
[----:B------:R-:W-:Y:S02]  /*a7f0*/  UIADD3 UR12, UPT, UPT, UR12, 0x34000, URZ ;  /* 0x000340000c0c7890 */ /* 0x000fe4000fffe0ff */
[----:B------:R-:W-:Y:S01]  /*a800*/  USEL UR6, UR6, URZ, !UP1 ;  /* 0x000000ff06067287 */ /* 0x000fe2000c800000 */
[----:B------:R-:W-:Y:S01]  /*a810*/  UMOV UR4, UR8 ;  /* 0x0000000800047c82 */ /* 0x000fe20008000000 */
[----:B------:R-:W1:Y:S04]  /*a820*/  LDSM.16.M88.4 R36, [R68+UR44] ;  /* 0x0000002c4424783b */ /* 0x000e680008000200 */
[----:B------:R-:W2:Y:S04]  /*a830*/  LDSM.16.M88.4 R8, [R68+UR44+0x800] ;  /* 0x0008002c4408783b */ /* 0x000ea80008000200 */
[----:B------:R-:W3:Y:S04]  /*a840*/  LDSM.16.M88.4 R40, [R68+UR44+0x1000] ;  /* 0x0010002c4428783b */ /* 0x000ee80008000200 */
[----:B------:R-:W4:Y:S04]  /*a850*/  LDSM.16.M88.4 R12, [R68+UR44+0x1800] ;  /* 0x0018002c440c783b */ /* 0x000f280008000200 */
[----:B------:R-:W5:Y:S04]  /*a860*/  LDSM.16.M88.4 R32, [R68+UR44+0x2000] ;  /* 0x0020002c4420783b */ /* 0x000f680008000200 */
[----:B------:R-:W5:Y:S04]  /*a870*/  LDSM.16.M88.4 R16, [R68+UR44+0x2800] ;  /* 0x0028002c4410783b */ /* 0x000f680008000200 */
[----:B------:R-:W5:Y:S04]  /*a880*/  LDSM.16.M88.4 R48, [R68+UR44+0x3000] ;  /* 0x0030002c4430783b */ /* 0x000f680008000200 */
[----:B------:R-:W5:Y:S04]  /*a890*/  LDSM.16.M88.4 R20, [R68+UR44+0x3800] ;  /* 0x0038002c4414783b */ /* 0x000f680008000200 */
[----:B------:R-:W5:Y:S04]  /*a8a0*/  LDSM.16.M88.4 R52, [R68+UR44+0x4000] ;  /* 0x0040002c4434783b */ /* 0x000f680008000200 */
[----:B------:R-:W5:Y:S01]  /*a8b0*/  LDSM.16.M88.4 R24, [R68+UR44+0x4800] ;  /* 0x0048002c4418783b */ /* 0x000f620008000200 */
[----:B-1----:R-:W-:-:S03]  /*a8c0*/  IMAD.MOV.U32 R5, RZ, RZ, R38 ;  /* 0x000000ffff057224 */ /* 0x002fc600078e0026 */
[----:B------:R-:W1:Y:S01]  /*a8d0*/  LDSM.16.M88.4 R56, [R68+UR44+0x5000] ;  /* 0x0050002c4438783b */ /* 0x000e620008000200 */
[----:B------:R-:W-:Y:S01]  /*a8e0*/  MOV R4, R36 ;  /* 0x0000002400047202 */ /* 0x000fe20000000f00 */
[----:B------:R-:W-:Y:S01]  /*a8f0*/  IMAD.MOV.U32 R36, RZ, RZ, R37 ;  /* 0x000000ffff247224 */ /* 0x000fe200078e0025 */
[----:B--2---:R-:W-:Y:S01]  /*a900*/  MOV R6, R8 ;  /* 0x0000000800067202 */ /* 0x004fe20000000f00 */
[----:B------:R-:W-:Y:S01]  /*a910*/  IMAD.MOV.U32 R38, RZ, RZ, R9 ;  /* 0x000000ffff267224 */ /* 0x000fe200078e0009 */
[----:B------:R-:W2:Y:S01]  /*a920*/  LDSM.16.M88.4 R28, [R68+UR44+0x5800] ;  /* 0x0058002c441c783b */ /* 0x000ea20008000200 */
[----:B------:R-:W-:Y:S01]  /*a930*/  IMAD.MOV.U32 R7, RZ, RZ, R10 ;  /* 0x000000ffff077224 */ /* 0x000fe200078e000a */
[----:B---3--:R-:W-:Y:S01]  /*a940*/  MOV R8, R40 ;  /* 0x0000002800087202 */ /* 0x008fe20000000f00 */
[----:B------:R-:W-:Y:S01]  /*a950*/  IMAD.MOV.U32 R9, RZ, RZ, R42 ;  /* 0x000000ffff097224 */ /* 0x000fe200078e002a */
[----:B------:R-:W3:Y:S01]  /*a960*/  LDSM.16.M88.4 R60, [R68+UR44+0x6000] ;  /* 0x0060002c443c783b */ /* 0x000ee20008000200 */
[----:B------:R-:W-:Y:S01]  /*a970*/  IMAD.MOV.U32 R37, RZ, RZ, R39 ;  /* 0x000000ffff257224 */ /* 0x000fe200078e0027 */
[----:B----4-:R-:W-:Y:S01]  /*a980*/  MOV R10, R12 ;  /* 0x0000000c000a7202 */ /* 0x010fe20000000f00 */
[----:B------:R-:W-:Y:S01]  /*a990*/  IMAD.MOV.U32 R42, RZ, RZ, R13 ;  /* 0x000000ffff2a7224 */ /* 0x000fe200078e000d */
[----:B------:R-:W-:Y:S01]  /*a9a0*/  LDSM.16.M88.4 R64, [R68+UR44+0x7000] ;  /* 0x0070002c4440783b */ /* 0x000fe20008000200 */
[----:B------:R-:W-:Y:S01]  /*a9b0*/  IMAD.MOV.U32 R40, RZ, RZ, R41 ;  /* 0x000000ffff287224 */ /* 0x000fe200078e0029 */
[----:B-----5:R-:W-:Y:S01]  /*a9c0*/  MOV R12, R32 ;  /* 0x00000020000c7202 */ /* 0x020fe20000000f00 */
[----:B------:R-:W-:Y:S01]  /*a9d0*/  IMAD.MOV.U32 R13, RZ, RZ, R34 ;  /* 0x000000ffff0d7224 */ /* 0x000fe200078e0022 */
[----:B------:R-:W-:Y:S01]  /*a9e0*/  LDSM.16.M88.4 R112, [R68+UR44+0x7800] ;  /* 0x0078002c4470783b */ /* 0x000fe20008000200 */
[----:B------:R-:W-:-:S02]  /*a9f0*/  IMAD.MOV.U32 R44, RZ, RZ, R33 ;  /* 0x000000ffff2c7224 */ /* 0x000fc400078e0021 */
[----:B------:R-:W-:Y:S02]  /*aa00*/  IMAD.MOV.U32 R45, RZ, RZ, R35 ;  /* 0x000000ffff2d7224 */ /* 0x000fe400078e0023 */
[----:B------:R-:W4:Y:S01]  /*aa10*/  LDSM.16.M88.4 R32, [R68+UR44+0x6800] ;  /* 0x0068002c4420783b */ /* 0x000f220008000200 */
[----:B------:R-:W-:Y:S02]  /*aa20*/  IMAD.MOV.U32 R39, RZ, RZ, R11 ;  /* 0x000000ffff277224 */ /* 0x000fe400078e000b */
[----:B------:R-:W-:Y:S02]  /*aa30*/  IMAD.MOV.U32 R41, RZ, RZ, R43 ;  /* 0x000000ffff297224 */ /* 0x000fe400078e002b */
        /* <DEDUP_REMOVED lines=14> */
[----:B------:R-:W-:Y:S01]  /*ab20*/  IMAD.MOV.U32 R19, RZ, RZ, R22 ;  /* 0x000000ffff137224 */ /* 0x000fe200078e0016 */
[----:B------:R-:W-:Y:S01]  /*ab30*/  MOV R22, R24 ;  /* 0x0000001800167202 */ /* 0x000fe20000000f00 */
[----:B------:R-:W-:Y:S01]  /*ab40*/  IMAD.MOV.U32 R51, RZ, RZ, R23 ;  /* 0x000000ffff337224 */ /* 0x000fe200078e0017 */
[----:B-1----:R-:W-:Y:S01]  /*ab50*/  MOV R24, R56 ;  /* 0x0000003800187202 */ /* 0x002fe20000000f00 */
[----:B------:R-:W-:-:S02]  /*ab60*/  IMAD.MOV.U32 R21, RZ, RZ, R54 ;  /* 0x000000ffff157224 */ /* 0x000fc400078e0036 */
[----:B------:R-:W-:Y:S02]  /*ab70*/  IMAD.MOV.U32 R53, RZ, RZ, R55 ;  /* 0x000000ffff357224 */ /* 0x000fe400078e0037 */
[----:B------:R-:W-:Y:S01]  /*ab80*/  IMAD.MOV.U32 R23, RZ, RZ, R26 ;  /* 0x000000ffff177224 */ /* 0x000fe200078e001a */
[----:B--2---:R-:W-:Y:S01]  /*ab90*/  MOV R26, R28 ;  /* 0x0000001c001a7202 */ /* 0x004fe20000000f00 */
[----:B------:R-:W-:Y:S01]  /*aba0*/  IMAD.MOV.U32 R54, RZ, RZ, R25 ;  /* 0x000000ffff367224 */ /* 0x000fe200078e0019 */
[----:B---3--:R-:W-:Y:S01]  /*abb0*/  MOV R28, R60 ;  /* 0x0000003c001c7202 */ /* 0x008fe20000000f00 */
[----:B------:R-:W-:Y:S02]  /*abc0*/  IMAD.MOV.U32 R55, RZ, RZ, R27 ;  /* 0x000000ffff377224 */ /* 0x000fe400078e001b */
[----:B------:R-:W-:Y:S02]  /*abd0*/  IMAD.MOV.U32 R25, RZ, RZ, R58 ;  /* 0x000000ffff197224 */ /* 0x000fe400078e003a */
[----:B------:R-:W-:Y:S01]  /*abe0*/  IMAD.MOV.U32 R27, RZ, RZ, R30 ;  /* 0x000000ffff1b7224 */ /* 0x000fe200078e001e */
[----:B----4-:R-:W-:Y:S01]  /*abf0*/  MOV R30, R32 ;  /* 0x00000020001e7202 */ /* 0x010fe20000000f00 */
        /* <DEDUP_REMOVED lines=10> */
[----:B------:R-:W-:Y:S01]  /*aca0*/  IMAD.MOV.U32 R31, RZ, RZ, R34 ;  /* 0x000000ffff1f7224 */ /* 0x000fe200078e0022 */
[----:B------:R-:W-:Y:S01]  /*acb0*/  MOV R34, R112 ;  /* 0x0000007000227202 */ /* 0x000fe20000000f00 */
[----:B------:R-:W-:Y:S02]  /*acc0*/  IMAD.MOV.U32 R63, RZ, RZ, R35 ;  /* 0x000000ffff3f7224 */ /* 0x000fe400078e0023 */
[----:B------:R-:W-:Y:S02]  /*acd0*/  IMAD.MOV.U32 R33, RZ, RZ, R66 ;  /* 0x000000ffff217224 */ /* 0x000fe400078e0042 */
[----:B------:R-:W-:Y:S02]  /*ace0*/  IMAD.MOV.U32 R65, RZ, RZ, R67 ;  /* 0x000000ffff417224 */ /* 0x000fe400078e0043 */
[----:B------:R-:W-:-:S02]  /*acf0*/  IMAD.MOV.U32 R35, RZ, RZ, R114 ;  /* 0x000000ffff237224 */ /* 0x000fc400078e0072 */
[----:B------:R-:W-:Y:S02]  /*ad00*/  IMAD.MOV.U32 R66, RZ, RZ, R113 ;  /* 0x000000ffff427224 */ /* 0x000fe400078e0071 */
[----:B------:R-:W-:-:S04]  /*ad10*/  IMAD.MOV.U32 R67, RZ, RZ, R115 ;  /* 0x000000ffff437224 */ /* 0x000fc800078e0073 */
[----:B------:R1:W-:Y:S01]  /*ad20*/  STTM.x64 tmem[UR11+0x80], R4 ;  /* 0x00008004000079ed */ /* 0x0003e2000834000b */
[----:B------:R-:W2:Y:S02]  /*ad30*/  FENCE.VIEW.ASYNC.T ;  /* 0x00000000000073c6 */ /* 0x000ea40000000200 */
[----:B--2---:R-:W-:Y:S06]  /*ad40*/  BAR.SYNC.DEFER_BLOCKING 0x0 ;  /* 0x0000000000007b1d */ /* 0x004fec0000010000 */
[----:B------:R-:W-:Y:S05]  /*ad50*/  @P0 BRA `(.L_x_10) ;  /* 0x0000000000d00947 */ /* 0x000fea0003800000 */
[----:B------:R-:W-:Y:S01]  /*ad60*/  ULEA UR9, UR6, UR10, 0xd ;  /* 0x0000000a06097291 */ /* 0x000fe2000f8e68ff */
[----:B------:R-:W-:Y:S01]  /*ad70*/  UMOV UR8, URZ ;  /* 0x000000ff00087c82 */ /* 0x000fe20008000000 */
[----:B------:R-:W-:Y:S02]  /*ad80*/  UIADD3 UR45, UPT, UPT, UR15, 0x88, URZ ;  /* 0x000000880f2d7890 */ /* 0x000fe4000fffe0ff */
[----:B------:R-:W-:Y:S02]  /*ad90*/  UIADD3 UR9, UPT, UPT, UR9, 0x28000, URZ ;  /* 0x0002800009097890 */ /* 0x000fe4000fffe0ff */
[----:B------:R-:W-:Y:S02]  /*ada0*/  UIADD3 UR46, UPT, UPT, UR15, 0x90, URZ ;  /* 0x000000900f2e7890 */ /* 0x000fe4000fffe0ff */
[----:B------:R-:W-:Y:S02]  /*adb0*/  USHF.R.U32.HI UR9, URZ, 0x4, UR9 ;  /* 0x00000004ff097899 */ /* 0x000fe40008011609 */
[----:B------:R-:W-:-:S02]  /*adc0*/  UIADD3 UR47, UPT, UPT, UR15, 0x98, URZ ;  /* 0x000000980f2f7890 */ /* 0x000fc4000fffe0ff */
[----:B------:R-:W-:Y:S02]  /*add0*/  USGXT.U32 UR16, UR9, 0xe ;  /* 0x0000000e0910789a */ /* 0x000fe40008000000 */
[----:B------:R-:W-:Y:S02]  /*ade0*/  UIADD3 UR48, UPT, UPT, UR15, 0x40, URZ ;  /* 0x000000400f307890 */ /* 0x000fe4000fffe0ff */
[----:B------:R-:W-:Y:S02]  /*adf0*/  UIADD3 UR30, UP1, UPT, UR16, 0x2, URZ ;  /* 0x00000002101e7890 */ /* 0x000fe4000ff3e0ff */
[----:B------:R-:W-:Y:S02]  /*ae00*/  UIADD3 UR49, UPT, UPT, UR15, 0xa0, URZ ;  /* 0x000000a00f317890 */ /* 0x000fe4000fffe0ff */
[----:B------:R-:W-:Y:S02]  /*ae10*/  UIADD3.X UR31, UPT, UPT, UR8, 0x40004040, URZ, UP1, !UPT ;  /* 0x40004040081f7890 */ /* 0x000fe40008ffe4ff */
[----:B------:R-:W-:-:S02]  /*ae20*/  UIADD3 UR40, UP1, UPT, UR30, 0x2, URZ ;  /* 0x000000021e287890 */ /* 0x000fc4000ff3e0ff */
[----:B------:R-:W-:Y:S02]  /*ae30*/  UIADD3 UR42, UP2, UPT, UR30, 0x4, URZ ;  /* 0x000000041e2a7890 */ /* 0x000fe4000ff5e0ff */
[----:B------:R-:W-:Y:S02]  /*ae40*/  UIADD3.X UR41, UPT, UPT, UR31, URZ, URZ, UP1, !UPT ;  /* 0x000000ff1f297290 */ /* 0x000fe40008ffe4ff */
[----:B------:R-:W-:Y:S02]  /*ae50*/  UIADD3.X UR43, UPT, UPT, UR31, URZ, URZ, UP2, !UPT ;  /* 0x000000ff1f2b7290 */ /* 0x000fe400097fe4ff */
[----:B------:R-:W-:Y:S02]  /*ae60*/  UIADD3 UR50, UPT, UPT, UR15, 0x40, URZ ;  /* 0x000000400f327890 */ /* 0x000fe4000fffe0ff */
[----:B------:R-:W-:Y:S02]  /*ae70*/  UIADD3 UR51, UPT, UPT, UR15, 0xa8, URZ ;  /* 0x000000a80f337890 */ /* 0x000fe4000fffe0ff */
[----:B------:R-:W-:-:S02]  /*ae80*/  UIADD3 UR52, UPT, UPT, UR15, 0x40, URZ ;  /* 0x000000400f347890 */ /* 0x000fc4000fffe0ff */
        /* <DEDUP_REMOVED lines=24> */
[----:B------:R2:W-:Y:S01]  /*b010*/  UTCHMMA tmem[UR49], gdesc[UR16], tmem[UR48], tmem[UR34], idesc[UR35], UPT ;  /* 0x00ff2210310079ea */ /* 0x0005e2000b800030 */
        /* <DEDUP_REMOVED lines=8> */
.L_x_10:
[----:B-1----:R-:W3:Y:S01]  /*b0a0*/  LDL R4, [R1+0x58] ;  /* 0x0000580001047983 */ /* 0x002ee20000100800 */
[----:B------:R-:W-:Y:S01]  /*b0b0*/  R2UR UR9, R79 ;  /* 0x000000004f0972ca */ /* 0x000fe200000e0000 */
[----:B------:R-:W-:Y:S01]  /*b0c0*/  UISETP.GT.AND UP1, UPT, UR21, URZ, UPT ;  /* 0x000000ff1500728c */ /* 0x000fe2000bf24270 */
[C---:B------:R-:W-:Y:S01]  /*b0d0*/  IADD3 R6, P5, PT, R78.reuse, R252, RZ ;  /* 0x000000fc4e067210 */ /* 0x040fe20007fbe0ff */
[----:B------:R-:W-:Y:S01]  /*b0e0*/  UISETP.GT.AND UP2, UPT, UR21, 0x1, UPT ;  /* 0x000000011500788c */ /* 0x000fe2000bf44270 */
[----:B------:R-:W-:Y:S01]  /*b0f0*/  IADD3 R10, P6, PT, R78, R84, RZ ;  /* 0x000000544e0a7210 */ /* 0x000fe20007fde0ff */
[----:B--2---:R-:W-:Y:S01]  /*b100*/  USEL UR8, URZ, 0x4, !UP1 ;  /* 0x00000004ff087887 */ /* 0x004fe2000c800000 */
[----:B------:R-:W1:Y:S01]  /*b110*/  S2R R5, SR_TID.X ;  /* 0x0000000000057919 */ /* 0x000e620000002100 */
[C---:B------:R-:W-:Y:S01]  /*b120*/  IMAD.X R7, R77.reuse, 0x1, R75, P5 ;  /* 0x000000014d077824 */ /* 0x040fe200028e064b */
[----:B------:R-:W-:Y:S01]  /*b130*/  UISETP.GT.AND UP3, UPT, UR21, 0x5, UPT ;  /* 0x000000051500788c */ /* 0x000fe2000bf64270 */
[----:B------:R-:W-:Y:S01]  /*b140*/  IMAD.X R11, R77, 0x1, R83, P6 ;  /* 0x000000014d0b7824 */ /* 0x000fe200030e0653 */
[----:B------:R-:W-:Y:S01]  /*b150*/  UIADD3 UR14, UPT, UPT, UR14, 0x1, URZ ;  /* 0x000000010e0e7890 */ /* 0x000fe2000fffe0ff */
[----:B------:R-:W-:Y:S01]  /*b160*/  LOP3.LUT R12, R69, 0x40, RZ, 0x3c, !PT ;  /* 0x00000040450c7812 */ /* 0x000fe200078e3cff */
[----:B------:R-:W-:-:S02]  /*b170*/  UIADD3 UR13, UPT, UPT, UR13, 0x1, URZ ;  /* 0x000000010d0d7890 */ /* 0x000fc4000fffe0ff */
[----:B------:R-:W-:Y:S02]  /*b180*/  UISETP.GE.AND UP1, UPT, UR5, UR9, UPT ;  /* 0x000000090500728c */ /* 0x000fe4000bf26270 */
[----:B------:R-:W-:Y:S02]  /*b190*/  USEL UR9, URZ, 0x4, !UP2 ;  /* 0x00000004ff097887 */ /* 0x000fe4000d000000 */
[----:B------:R-:W-:Y:S02]  /*b1a0*/  USEL UR8, UR8, URZ, !UP1 ;  /* 0x000000ff08087287 */ /* 0x000fe4000c800000 */
[----:B------:R-:W-:Y:S02]  /*b1b0*/  UISETP.GT.AND UP2, UPT, UR21, 0x2, UPT ;  /* 0x000000021500788c */ /* 0x000fe4000bf44270 */
[----:B------:R-:W-:Y:S01]  /*b1c0*/  USEL UR9, UR9, URZ, !UP1 ;  /* 0x000000ff09097287 */ /* 0x000fe2000c800000 */
[----:B------:R-:W-:Y:S01]  /*b1d0*/  BAR.SYNC.DEFER_BLOCKING 0x0 ;  /* 0x0000000000007b1d */ /* 0x000fe20000010000 */
[----:B------:R-:W-:Y:S01]  /*b1e0*/  ISETP.NE.U32.AND P4, PT, RZ, UR8, PT ;  /* 0x00000008ff007c0c */ /* 0x000fe2000bf85070 */
[----:B------:R-:W-:-:S02]  /*b1f0*/  USEL UR8, URZ, 0x4, !UP2 ;  /* 0x00000004ff087887 */ /* 0x000fc4000d000000 */
[----:B------:R-:W-:Y:S02]  /*b200*/  UISETP.GT.AND UP2, UPT, UR21, 0x3, UPT ;  /* 0x000000031500788c */ /* 0x000fe4000bf44270 */
[----:B------:R-:W-:Y:S02]  /*b210*/  USEL UR8, UR8, URZ, !UP1 ;  /* 0x000000ff08087287 */ /* 0x000fe4000c800000 */
[----:B------:R-:W-:Y:S01]  /*b220*/  UIADD3 UR5, UPT, UPT, UR5, 0x1, URZ ;  /* 0x0000000105057890 */ /* 0x000fe2000fffe0ff */
[----:B-1----:R-:W-:Y:S02]  /*b230*/  LOP3.LUT R5, R5, 0x1f, RZ, 0xc0, !PT ;  /* 0x0000001f05057812 */ /* 0x002fe400078ec0ff */
[----:B---3--:R-:W-:Y:S01]  /*b240*/  IADD3 R8, P2, PT, R78, R4, RZ ;  /* 0x000000044e087210 */ /* 0x008fe20007f5e0ff */
[----:B------:R-:W-:-:S03]  /*b250*/  VIADD R4, R70, UR44 ;  /* 0x0000002c46047c36 */ /* 0x000fc60008000000 */
[----:B------:R-:W-:Y:S02]  /*b260*/  IADD3.X R9, PT, PT, R77, R76, RZ, P2, !PT ;  /* 0x0000004c4d097210 */ /* 0x000fe400017fe4ff */
[----:B------:R-:W-:Y:S01]  /*b270*/  ISETP.NE.U32.AND P2, PT, RZ, UR9, PT ;  /* 0x00000009ff007c0c */ /* 0x000fe2000bf45070 */
[----:B------:R-:W-:Y:S02]  /*b280*/  USEL UR9, URZ, 0x4, !UP2 ;  /* 0x00000004ff097887 */ /* 0x000fe4000d000000 */
[----:B------:R-:W-:Y:S01]  /*b290*/  @!PT LDS RZ, [RZ] ;  /* 0x00000000fffff984 */ /* 0x000fe20000000800 */
[----:B------:R-:W-:Y:S01]  /*b2a0*/  @!PT LDS RZ, [RZ] ;  /* 0x00000000fffff984 */ /* 0x000fe20000000800 */
[----:B------:R-:W-:Y:S01]  /*b2b0*/  @!PT LDS RZ, [RZ] ;  /* 0x00000000fffff984 */ /* 0x000fe20000000800 */
[----:B------:R1:W-:Y:S01]  /*b2c0*/  LDGSTS.E [R4], desc[UR18][R8.64], P4 ;  /* 0x0000000008047fae */ /* 0x0003e2000a1a1012 */
[----:B------:R-:W-:Y:S02]  /*b2d0*/  UISETP.GT.AND UP2, UPT, UR21, 0x4, UPT ;  /* 0x000000041500788c */ /* 0x000fe4000bf44270 */
[----:B------:R-:W-:Y:S01]  /*b2e0*/  USEL UR9, UR9, URZ, !UP1 ;  /* 0x000000ff09097287 */ /* 0x000fe2000c800000 */
[----:B------:R2:W-:Y:S01]  /*b2f0*/  LDGSTS.E [R4+0x200], desc[UR18][R6.64], P4 ;  /* 0x0020000006047fae */ /* 0x0005e2000a1a1012 */
[----:B------:R-:W-:Y:S01]  /*b300*/  ISETP.NE.U32.AND P4, PT, RZ, UR8, PT ;  /* 0x00000008ff007c0c */ /* 0x000fe2000bf85070 */
[----:B------:R-:W-:-:S02]  /*b310*/  USEL UR8, URZ, 0x4, !UP2 ;  /* 0x00000004ff087887 */ /* 0x000fc4000d000000 */
[----:B------:R-:W-:Y:S02]  /*b320*/  UISETP.GT.AND UP2, UPT, UR21, 0x6, UPT ;  /* 0x000000061500788c */ /* 0x000fe4000bf44270 */
[----:B------:R3:W-:Y:S01]  /*b330*/  LDGSTS.E [R4+0x400], desc[UR18][R10.64], P2 ;  /* 0x004000000a047fae */ /* 0x0007e200091a1012 */
[----:B------:R-:W-:Y:S01]  /*b340*/  USEL UR8, UR8, URZ, !UP1 ;  /* 0x000000ff08087287 */ /* 0x000fe2000c800000 */
[----:B-1----:R-:W-:-:S04]  /*b350*/  IADD3 R8, P5, PT, R78, R82, RZ ;  /* 0x000000524e087210 */ /* 0x002fc80007fbe0ff */
[----:B------:R-:W-:Y:S02]  /*b360*/  IADD3.X R9, PT, PT, R77, R81, RZ, P5, !PT ;  /* 0x000000514d097210 */ /* 0x000fe40002ffe4ff */
[----:B--2---:R-:W-:-:S03]  /*b370*/  IADD3 R6, P6, PT, R78, R188, RZ ;  /* 0x000000bc4e067210 */ /* 0x004fc60007fde0ff */
[----:B------:R1:W-:Y:S01]  /*b380*/  LDGSTS.E [R4+0x600], desc[UR18][R8.64], P2 ;  /* 0x0060000008047fae */ /* 0x0003e200091a1012 */
[C---:B---3--:R-:W-:Y:S01]  /*b390*/  IADD3 R10, P5, PT, R78.reuse, R186, RZ ;  /* 0x000000ba4e0a7210 */ /* 0x048fe20007fbe0ff */
[C---:B------:R-:W-:Y:S01]  /*b3a0*/  IMAD.X R7, R77.reuse, 0x1, R187, P6 ;  /* 0x000000014d077824 */ /* 0x040fe200030e06bb */
[----:B------:R-:W-:Y:S01]  /*b3b0*/  ISETP.NE.U32.AND P2, PT, RZ, UR9, PT ;  /* 0x00000009ff007c0c */ /* 0x000fe2000bf45070 */
[----:B------:R-:W-:Y:S02]  /*b3c0*/  USEL UR9, URZ, 0x4, !UP3 ;  /* 0x00000004ff097887 */ /* 0x000fe4000d800000 */
[----:B------:R-:W-:Y:S01]  /*b3d0*/  IMAD.X R11, R77, 0x1, R185, P5 ;  /* 0x000000014d0b7824 */ /* 0x000fe200028e06b9 */
[----:B------:R2:W-:Y:S01]  /*b3e0*/  LDGSTS.E [R4+0x800], desc[UR18][R6.64], P4 ;  /* 0x0080000006047fae */ /* 0x0005e2000a1a1012 */
[----:B------:R-:W-:Y:S02]  /*b3f0*/  USEL UR9, UR9, URZ, !UP1 ;  /* 0x000000ff09097287 */ /* 0x000fe4000c800000 */
[----:B------:R-:W-:Y:S01]  /*b400*/  UISETP.GT.AND UP3, UPT, UR21, 0xc, UPT ;  /* 0x0000000c1500788c */ /* 0x000fe2000bf64270 */
[----:B------:R-:W-:Y:S01]  /*b410*/  LDGSTS.E [R4+0xa00], desc[UR18][R10.64], P4 ;  /* 0x00a000000a047fae */ /* 0x000fe2000a1a1012 */
[----:B-1----:R-:W-:-:S02]  /*b420*/  IADD3 R8, P6, PT, R78, R184, RZ ;  /* 0x000000b84e087210 */ /* 0x002fc40007fde0ff */
[----:B------:R-:W-:Y:S01]  /*b430*/  ISETP.NE.U32.AND P4, PT, RZ, UR8, PT ;  /* 0x00000008ff007c0c */ /* 0x000fe2000bf85070 */
[----:B------:R-:W-:Y:S02]  /*b440*/  USEL UR8, URZ, 0x4, !UP2 ;  /* 0x00000004ff087887 */ /* 0x000fe4000d000000 */
[C---:B------:R-:W-:Y:S01]  /*b450*/  IMAD.X R9, R77.reuse, 0x1, R183, P6 ;  /* 0x000000014d097824 */ /* 0x040fe200030e06b7 */
[----:B------:R-:W-:Y:S01]  /*b460*/  UISETP.GT.AND UP2, UPT, UR21, 0x7, UPT ;  /* 0x000000071500788c */ /* 0x000fe2000bf44270 */
[----:B--2---:R-:W-:Y:S01]  /*b470*/  IADD3 R6, P5, PT, R78, R182, RZ ;  /* 0x000000b64e067210 */ /* 0x004fe20007fbe0ff */
[----:B------:R-:W-:Y:S02]  /*b480*/  USEL UR8, UR8, URZ, !UP1 ;  /* 0x000000ff08087287 */ /* 0x000fe4000c800000 */
[----:B------:R1:W-:Y:S01]  /*b490*/  LDGSTS.E [R4+0xc00], desc[UR18][R8.64], P2 ;  /* 0x00c0000008047fae */ /* 0x0003e200091a1012 */
[----:B------:R-:W-:-:S05]  /*b4a0*/  IADD3.X R7, PT, PT, R77, R181, RZ, P5, !PT ;  /* 0x000000b54d077210 */ /* 0x000fca0002ffe4ff */
[----:B------:R2:W-:Y:S01]  /*b4b0*/  LDGSTS.E [R4+0xe00], desc[UR18][R6.64], P2 ;  /* 0x00e0000006047fae */ /* 0x0005e200091a1012 */
[----:B------:R-:W-:Y:S02]  /*b4c0*/  ISETP.NE.U32.AND P2, PT, RZ, UR9, PT ;  /* 0x00000009ff007c0c */ /* 0x000fe4000bf45070 */
[----:B-1----:R-:W-:-:S05]  /*b4d0*/  IADD3 R8, P6, PT, R78, R180, RZ ;  /* 0x000000b44e087210 */ /* 0x002fca0007fde0ff */
[C---:B------:R-:W-:Y:S01]  /*b4e0*/  IMAD.X R9, R77.reuse, 0x1, R179, P6 ;  /* 0x000000014d097824 */ /* 0x040fe200030e06b3 */
[C---:B--2---:R-:W-:Y:S02]  /*b4f0*/  IADD3 R6, P5, PT, R78.reuse, R178, RZ ;  /* 0x000000b24e067210 */ /* 0x044fe40007fbe0ff */
[----:B------:R-:W-:Y:S02]  /*b500*/  IADD3 R10, P6, PT, R78, R176, RZ ;  /* 0x000000b04e0a7210 */ /* 0x000fe40007fde0ff */
[----:B------:R-:W-:Y:S01]  /*b510*/  LDGSTS.E [R4+0x1000], desc[UR18][R8.64], P4 ;  /* 0x0100000008047fae */ /* 0x000fe2000a1a1012 */
[C---:B------:R-:W-:Y:S02]  /*b520*/  IMAD.X R7, R77.reuse, 0x1, R177, P5 ;  /* 0x000000014d077824 */ /* 0x040fe400028e06b1 */
[----:B------:R-:W-:-:S03]  /*b530*/  IMAD.X R11, R77, 0x1, R175, P6 ;  /* 0x000000014d0b7824 */ /* 0x000fc600030e06af */
[----:B------:R1:W-:Y:S01]  /*b540*/  LDGSTS.E [R4+0x1200], desc[UR18][R6.64], P4 ;  /* 0x0120000006047fae */ /* 0x0003e2000a1a1012 */
[----:B------:R-:W-:Y:S01]  /*b550*/  ISETP.NE.U32.AND P4, PT, RZ, UR8, PT ;  /* 0x00000008ff007c0c */ /* 0x000fe2000bf85070 */
[----:B------:R-:W-:Y:S02]  /*b560*/  USEL UR8, URZ, 0x4, !UP2 ;  /* 0x00000004ff087887 */ /* 0x000fe4000d000000 */
[----:B------:R2:W-:Y:S01]  /*b570*/  LDGSTS.E [R4+0x1400], desc[UR18][R10.64], P2 ;  /* 0x014000000a047fae */ /* 0x0005e200091a1012 */
[----:B------:R-:W-:Y:S02]  /*b580*/  UISETP.GT.AND UP2, UPT, UR21, 0x8, UPT ;  /* 0x000000081500788c */ /* 0x000fe4000bf44270 */
[----:B------:R-:W-:Y:S02]  /*b590*/  USEL UR8, UR8, URZ, !UP1 ;  /* 0x000000ff08087287 */ /* 0x000fe4000c800000 */
[----:B------:R-:W-:Y:S02]  /*b5a0*/  USEL UR9, URZ, 0x4, !UP2 ;  /* 0x00000004ff097887 */ /* 0x000fe4000d000000 */
[----:B------:R-:W-:Y:S01]  /*b5b0*/  UISETP.GT.AND UP2, UPT, UR21, 0x9, UPT ;  /* 0x000000091500788c */ /* 0x000fe2000bf44270 */
[----:B-1----:R-:W-:Y:S01]  /*b5c0*/  IADD3 R6, P6, PT, R78, R174, RZ ;  /* 0x000000ae4e067210 */ /* 0x002fe20007fde0ff */
[----:B------:R-:W-:-:S03]  /*b5d0*/  USEL UR9, UR9, URZ, !UP1 ;  /* 0x000000ff09097287 */ /* 0x000fc6000c800000 */
[C---:B------:R-:W-:Y:S02]  /*b5e0*/  IADD3.X R7, PT, PT, R77.reuse, R173, RZ, P6, !PT ;  /* 0x000000ad4d077210 */ /* 0x040fe400037fe4ff */
[C---:B--2---:R-:W-:Y:S02]  /*b5f0*/  IADD3 R10, P5, PT, R78.reuse, R172, RZ ;  /* 0x000000ac4e0a7210 */ /* 0x044fe40007fbe0ff */
[----:B------:R-:W-:Y:S01]  /*b600*/  IADD3 R8, P6, PT, R78, R170, RZ ;  /* 0x000000aa4e087210 */ /* 0x000fe20007fde0ff */
[----:B------:R1:W-:Y:S01]  /*b610*/  LDGSTS.E [R4+0x1600], desc[UR18][R6.64], P2 ;  /* 0x0160000006047fae */ /* 0x0003e200091a1012 */
[----:B------:R-:W-:Y:S01]  /*b620*/  ISETP.NE.U32.AND P2, PT, RZ, UR8, PT ;  /* 0x00000008ff007c0c */ /* 0x000fe2000bf45070 */
[C---:B------:R-:W-:Y:S01]  /*b630*/  IMAD.X R11, R77.reuse, 0x1, R171, P5 ;  /* 0x000000014d0b7824 */ /* 0x040fe200028e06ab */
[----:B------:R-:W-:Y:S01]  /*b640*/  USEL UR8, URZ, 0x4, !UP2 ;  /* 0x00000004ff087887 */ /* 0x000fe2000d000000 */
[----:B------:R-:W-:Y:S01]  /*b650*/  IMAD.X R9, R77, 0x1, R169, P6 ;  /* 0x000000014d097824 */ /* 0x000fe200030e06a9 */
[----:B------:R-:W-:-:S02]  /*b660*/  UISETP.GT.AND UP2, UPT, UR21, 0xa, UPT ;  /* 0x0000000a1500788c */ /* 0x000fc4000bf44270 */
[----:B------:R2:W-:Y:S01]  /*b670*/  LDGSTS.E [R4+0x1800], desc[UR18][R10.64], P4 ;  /* 0x018000000a047fae */ /* 0x0005e2000a1a1012 */
[----:B------:R-:W-:-:S03]  /*b680*/  USEL UR8, UR8, URZ, !UP1 ;  /* 0x000000ff08087287 */ /* 0x000fc6000c800000 */
[----:B------:R3:W-:Y:S01]  /*b690*/  LDGSTS.E [R4+0x1a00], desc[UR18][R8.64], P4 ;  /* 0x01a0000008047fae */ /* 0x0007e2000a1a1012 */
[C---:B-1----:R-:W-:Y:S02]  /*b6a0*/  IADD3 R6, P6, PT, R78.reuse, R168, RZ ;  /* 0x000000a84e067210 */ /* 0x042fe40007fde0ff */
[----:B------:R-:W-:Y:S01]  /*b6b0*/  ISETP.NE.U32.AND P4, PT, RZ, UR9, PT ;  /* 0x00000009ff007c0c */ /* 0x000fe2000bf85070 */
[----:B------:R-:W-:Y:S02]  /*b6c0*/  USEL UR9, URZ, 0x4, !UP2 ;  /* 0x00000004ff097887 */ /* 0x000fe4000d000000 */
[C---:B------:R-:W-:Y:S01]  /*b6d0*/  IMAD.X R7, R77.reuse, 0x1, R167, P6 ;  /* 0x000000014d077824 */ /* 0x040fe200030e06a7 */
[----:B------:R-:W-:Y:S01]  /*b6e0*/  UISETP.GT.AND UP2, UPT, UR21, 0xb, UPT ;  /* 0x0000000b1500788c */ /* 0x000fe2000bf44270 */
[C---:B--2---:R-:W-:Y:S01]  /*b6f0*/  IADD3 R10, P6, PT, R78.reuse, R164, RZ ;  /* 0x000000a44e0a7210 */ /* 0x044fe20007fde0ff */
[----:B------:R-:W-:Y:S02]  /*b700*/  USEL UR9, UR9, URZ, !UP1 ;  /* 0x000000ff09097287 */ /* 0x000fe4000c800000 */
[----:B------:R1:W-:Y:S01]  /*b710*/  LDGSTS.E [R4+0x1c00], desc[UR18][R6.64], P2 ;  /* 0x01c0000006047fae */ /* 0x0003e200091a1012 */
[----:B---3--:R-:W-:Y:S01]  /*b720*/  IADD3 R8, P5, PT, R78, R166, RZ ;  /* 0x000000a64e087210 */ /* 0x008fe20007fbe0ff */
[----:B------:R-:W-:-:S03]  /*b730*/  IMAD.X R11, R77, 0x1, R163, P6 ;  /* 0x000000014d0b7824 */ /* 0x000fc600030e06a3 */
[----:B------:R-:W-:-:S05]  /*b740*/  IADD3.X R9, PT, PT, R77, R165, RZ, P5, !PT ;  /* 0x000000a54d097210 */ /* 0x000fca0002ffe4ff */
[----:B------:R2:W-:Y:S01]  /*b750*/  LDGSTS.E [R4+0x1e00], desc[UR18][R8.64], P2 ;  /* 0x01e0000008047fae */ /* 0x0005e200091a1012 */
[----:B------:R-:W-:Y:S01]  /*b760*/  ISETP.NE.U32.AND P2, PT, RZ, UR8, PT ;  /* 0x00000008ff007c0c */ /* 0x000fe2000bf45070 */
[----:B------:R-:W-:Y:S01]  /*b770*/  USEL UR8, URZ, 0x4, !UP2 ;  /* 0x00000004ff087887 */ /* 0x000fe2000d000000 */
[C---:B-1----:R-:W-:Y:S01]  /*b780*/  IADD3 R6, P5, PT, R78.reuse, R162, RZ ;  /* 0x000000a24e067210 */ /* 0x042fe20007fbe0ff */
[----:B------:R1:W-:Y:S01]  /*b790*/  LDGSTS.E [R4+0x2000], desc[UR18][R10.64], P4 ;  /* 0x020000000a047fae */ /* 0x0003e2000a1a1012 */
[----:B------:R-:W-:Y:S02]  /*b7a0*/  UISETP.GT.AND UP2, UPT, UR21, 0xd, UPT ;  /* 0x0000000d1500788c */ /* 0x000fe4000bf44270 */
[----:B------:R-:W-:Y:S01]  /*b7b0*/  USEL UR8, UR8, URZ, !UP1 ;  /* 0x000000ff08087287 */ /* 0x000fe2000c800000 */
[----:B------:R-:W-:Y:S01]  /*b7c0*/  IMAD.X R7, R77, 0x1, R161, P5 ;  /* 0x000000014d077824 */ /* 0x000fe200028e06a1 */
[----:B--2---:R-:W-:-:S04]  /*b7d0*/  IADD3 R8, P6, PT, R78, R160, RZ ;  /* 0x000000a04e087210 */ /* 0x004fc80007fde0ff */
[----:B------:R2:W-:Y:S01]  /*b7e0*/  LDGSTS.E [R4+0x2200], desc[UR18][R6.64], P4 ;  /* 0x0220000006047fae */ /* 0x0005e2000a1a1012 */
[----:B------:R-:W-:Y:S01]  /*b7f0*/  ISETP.NE.U32.AND P4, PT, RZ, UR9, PT ;  /* 0x00000009ff007c0c */ /* 0x000fe2000bf85070 */
[----:B------:R-:W-:Y:S01]  /*b800*/  USEL UR9, URZ, 0x4, !UP3 ;  /* 0x00000004ff097887 */ /* 0x000fe2000d800000 */
[C---:B-1----:R-:W-:Y:S01]  /*b810*/  IADD3 R10, P5, PT, R78.reuse, R158, RZ ;  /* 0x0000009e4e0a7210 */ /* 0x042fe20007fbe0ff */
[C---:B------:R-:W-:Y:S01]  /*b820*/  IMAD.X R9, R77.reuse, 0x1, R159, P6 ;  /* 0x000000014d097824 */ /* 0x040fe200030e069f */
[----:B------:R-:W-:Y:S02]  /*b830*/  UISETP.GT.AND UP3, UPT, UR21, 0x13, UPT ;  /* 0x000000131500788c */ /* 0x000fe4000bf64270 */
[----:B------:R-:W-:Y:S01]  /*b840*/  IADD3.X R11, PT, PT, R77, R157, RZ, P5, !PT ;  /* 0x0000009d4d0b7210 */ /* 0x000fe20002ffe4ff */
[----:B------:R-:W-:Y:S01]  /*b850*/  USEL UR9, UR9, URZ, !UP1 ;  /* 0x000000ff09097287 */ /* 0x000fe2000c800000 */
[----:B------:R1:W-:Y:S01]  /*b860*/  LDGSTS.E [R4+0x2400], desc[UR18][R8.64], P2 ;  /* 0x0240000008047fae */ /* 0x0003e200091a1012 */
[----:B--2---:R-:W-:-:S03]  /*b870*/  IADD3 R6, P6, PT, R78, R156, RZ ;  /* 0x0000009c4e067210 */ /* 0x004fc60007fde0ff */
[----:B------:R2:W-:Y:S02]  /*b880*/  LDGSTS.E [R4+0x2600], desc[UR18][R10.64], P2 ;  /* 0x026000000a047fae */ /* 0x0005e400091a1012 */
[----:B------:R-:W-:Y:S01]  /*b890*/  IMAD.X R7, R77, 0x1, R155, P6 ;  /* 0x000000014d077824 */ /* 0x000fe200030e069b */
[----:B-1----:R-:W-:-:S04]  /*b8a0*/  IADD3 R8, P5, PT, R78, R154, RZ ;  /* 0x0000009a4e087210 */ /* 0x002fc80007fbe0ff */
[----:B------:R1:W-:Y:S01]  /*b8b0*/  LDGSTS.E [R4+0x2800], desc[UR18][R6.64], P4 ;  /* 0x0280000006047fae */ /* 0x0003e2000a1a1012 */
[C---:B--2---:R-:W-:Y:S01]  /*b8c0*/  IADD3 R10, P6, PT, R78.reuse, R148, RZ ;  /* 0x000000944e0a7210 */ /* 0x044fe20007fde0ff */
[C---:B------:R-:W-:Y:S01]  /*b8d0*/  IMAD.X R9, R77.reuse, 0x1, R153, P5 ;  /* 0x000000014d097824 */ /* 0x040fe200028e0699 */
[----:B------:R-:W-:Y:S01]  /*b8e0*/  ISETP.NE.U32.AND P5, PT, RZ, UR8, PT ;  /* 0x00000008ff007c0c */ /* 0x000fe2000bfa5070 */
[----:B------:R-:W-:Y:S02]  /*b8f0*/  USEL UR8, URZ, 0x4, !UP2 ;  /* 0x00000004ff087887 */ /* 0x000fe4000d000000 */
[----:B------:R-:W-:Y:S01]  /*b900*/  UISETP.GT.AND UP2, UPT, UR21, 0xe, UPT ;  /* 0x0000000e1500788c */ /* 0x000fe2000bf44270 */
[----:B------:R2:W-:Y:S01]  /*b910*/  LDGSTS.E [R4+0x2a00], desc[UR18][R8.64], P4 ;  /* 0x02a0000008047fae */ /* 0x0005e2000a1a1012 */
[----:B------:R-:W-:Y:S01]  /*b920*/  USEL UR8, UR8, URZ, !UP1 ;  /* 0x000000ff08087287 */ /* 0x000fe2000c800000 */
[----:B------:R-:W-:Y:S01]  /*b930*/  IMAD.X R11, R77, 0x1, R147, P6 ;  /* 0x000000014d0b7824 */ /* 0x000fe200030e0693 */
[----:B-1----:R-:W-:-:S05]  /*b940*/  IADD3 R6, P2, PT, R78, R152, RZ ;  /* 0x000000984e067210 */ /* 0x002fca0007f5e0ff */
[C---:B------:R-:W-:Y:S01]  /*b950*/  IMAD.X R7, R77.reuse, 0x1, R151, P2 ;  /* 0x000000014d077824 */ /* 0x040fe200010e0697 */
[----:B------:R-:W-:Y:S02]  /*b960*/  ISETP.NE.U32.AND P2, PT, RZ, UR9, PT ;  /* 0x00000009ff007c0c */ /* 0x000fe4000bf45070 */
[----:B--2---:R-:W-:Y:S02]  /*b970*/  IADD3 R8, P4, PT, R78, R150, RZ ;  /* 0x000000964e087210 */ /* 0x004fe40007f9e0ff */
[----:B------:R1:W-:Y:S02]  /*b980*/  LDGSTS.E [R4+0x2c00], desc[UR18][R6.64], P5 ;  /* 0x02c0000006047fae */ /* 0x0003e4000a9a1012 */
[----:B------:R-:W-:Y:S02]  /*b990*/  IADD3.X R9, PT, PT, R77, R149, RZ, P4, !PT ;  /* 0x000000954d097210 */ /* 0x000fe400027fe4ff */
[----:B------:R-:W-:Y:S01]  /*b9a0*/  ISETP.NE.U32.AND P4, PT, RZ, UR8, PT ;  /* 0x00000008ff007c0c */ /* 0x000fe2000bf85070 */
[----:B------:R-:W-:-:S02]  /*b9b0*/  USEL UR8, URZ, 0x4, !UP2 ;  /* 0x00000004ff087887 */ /* 0x000fc4000d000000 */
[----:B------:R2:W-:Y:S01]  /*b9c0*/  LDGSTS.E [R4+0x2e00], desc[UR18][R8.64], P5 ;  /* 0x02e0000008047fae */ /* 0x0005e2000a9a1012 */
[----:B------:R-:W-:Y:S02]  /*b9d0*/  UISETP.GT.AND UP2, UPT, UR21, 0xf, UPT ;  /* 0x0000000f1500788c */ /* 0x000fe4000bf44270 */
[----:B------:R-:W-:Y:S01]  /*b9e0*/  USEL UR8, UR8, URZ, !UP1 ;  /* 0x000000ff08087287 */ /* 0x000fe2000c800000 */
[C---:B-1----:R-:W-:Y:S01]  /*b9f0*/  IADD3 R6, P6, PT, R78.reuse, R146, RZ ;  /* 0x000000924e067210 */ /* 0x042fe20007fde0ff */
[----:B------:R1:W-:Y:S01]  /*ba00*/  LDGSTS.E [R4+0x3000], desc[UR18][R10.64], P2 ;  /* 0x030000000a047fae */ /* 0x0003e200091a1012 */
[----:B------:R-:W-:Y:S02]  /*ba10*/  USEL UR9, URZ, 0x4, !UP2 ;  /* 0x00000004ff097887 */ /* 0x000fe4000d000000 */
[----:B------:R-:W-:Y:S01]  /*ba20*/  UISETP.GT.AND UP2, UPT, UR21, 0x10, UPT ;  /* 0x000000101500788c */ /* 0x000fe2000bf44270 */
[----:B------:R-:W-:Y:S01]  /*ba30*/  IMAD.X R7, R77, 0x1, R145, P6 ;  /* 0x000000014d077824 */ /* 0x000fe200030e0691 */
[----:B------:R-:W-:Y:S01]  /*ba40*/  USEL UR9, UR9, URZ, !UP1 ;  /* 0x000000ff09097287 */ /* 0x000fe2000c800000 */
[----:B--2---:R-:W-:-:S03]  /*ba50*/  IADD3 R8, P6, PT, R78, R142, RZ ;  /* 0x0000008e4e087210 */ /* 0x004fc60007fde0ff */
[----:B------:R2:W-:Y:S01]  /*ba60*/  LDGSTS.E [R4+0x3200], desc[UR18][R6.64], P2 ;  /* 0x0320000006047fae */ /* 0x0005e200091a1012 */
[----:B------:R-:W-:Y:S01]  /*ba70*/  ISETP.NE.U32.AND P2, PT, RZ, UR8, PT ;  /* 0x00000008ff007c0c */ /* 0x000fe2000bf45070 */
[----:B------:R-:W-:Y:S01]  /*ba80*/  USEL UR8, URZ, 0x4, !UP2 ;  /* 0x00000004ff087887 */ /* 0x000fe2000d000000 */
[C---:B-1----:R-:W-:Y:S01]  /*ba90*/  IADD3 R10, P5, PT, R78.reuse, R144, RZ ;  /* 0x000000904e0a7210 */ /* 0x042fe20007fbe0ff */
[----:B------:R-:W-:Y:S01]  /*baa0*/  UISETP.GT.AND UP2, UPT, UR21, 0x11, UPT ;  /* 0x000000111500788c */ /* 0x000fe2000bf44270 */
[C---:B------:R-:W-:Y:S01]  /*bab0*/  IADD3.X R9, PT, PT, R77.reuse, R141, RZ, P6, !PT ;  /* 0x0000008d4d097210 */ /* 0x040fe200037fe4ff */
[----:B------:R-:W-:Y:S02]  /*bac0*/  USEL UR8, UR8, URZ, !UP1 ;  /* 0x000000ff08087287 */ /* 0x000fe4000c800000 */
[----:B------:R-:W-:Y:S01]  /*bad0*/  IMAD.X R11, R77, 0x1, R143, P5 ;  /* 0x000000014d0b7824 */ /* 0x000fe200028e068f */
[----:B--2---:R-:W-:-:S04]  /*bae0*/  IADD3 R6, P6, PT, R78, R140, RZ ;  /* 0x0000008c4e067210 */ /* 0x004fc80007fde0ff */
[----:B------:R1:W-:Y:S04]  /*baf0*/  LDGSTS.E [R4+0x3400], desc[UR18][R10.64], P4 ;  /* 0x034000000a047fae */ /* 0x0003e8000a1a1012 */
[----:B------:R2:W-:Y:S01]  /*bb00*/  LDGSTS.E [R4+0x3600], desc[UR18][R8.64], P4 ;  /* 0x0360000008047fae */ /* 0x0005e2000a1a1012 */
[----:B------:R-:W-:Y:S01]  /*bb10*/  IMAD.X R7, R77, 0x1, R139, P6 ;  /* 0x000000014d077824 */ /* 0x000fe200030e068b */
[----:B------:R-:W-:Y:S01]  /*bb20*/  ISETP.NE.U32.AND P4, PT, RZ, UR9, PT ;  /* 0x00000009ff007c0c */ /* 0x000fe2000bf85070 */
[----:B------:R-:W-:Y:S02]  /*bb30*/  USEL UR9, URZ, 0x4, !UP2 ;  /* 0x00000004ff097887 */ /* 0x000fe4000d000000 */
[----:B------:R-:W-:Y:S01]  /*bb40*/  UISETP.GT.AND UP2, UPT, UR21, 0x12, UPT ;  /* 0x000000121500788c */ /* 0x000fe2000bf44270 */
[----:B------:R3:W-:Y:S01]  /*bb50*/  LDGSTS.E [R4+0x3800], desc[UR18][R6.64], P2 ;  /* 0x0380000006047fae */ /* 0x0007e200091a1012 */
[----:B------:R-:W-:Y:S01]  /*bb60*/  USEL UR9, UR9, URZ, !UP1 ;  /* 0x000000ff09097287 */ /* 0x000fe2000c800000 */
[----:B-1----:R-:W-:-:S02]  /*bb70*/  IADD3 R10, P6, PT, R78, R136, RZ ;  /* 0x000000884e0a7210 */ /* 0x002fc40007fde0ff */
[----:B--2---:R-:W-:-:S03]  /*bb80*/  IADD3 R8, P5, PT, R78, R138, RZ ;  /* 0x0000008a4e087210 */ /* 0x004fc60007fbe0ff */
[C---:B------:R-:W-:Y:S02]  /*bb90*/  IMAD.X R11, R77.reuse, 0x1, R135, P6 ;  /* 0x000000014d0b7824 */ /* 0x040fe400030e0687 */
[----:B------:R-:W-:Y:S01]  /*bba0*/  IMAD.X R9, R77, 0x1, R137, P5 ;  /* 0x000000014d097824 */ /* 0x000fe200028e0689 */
[----:B---3--:R-:W-:-:S04]  /*bbb0*/  IADD3 R6, P5, PT, R78, R134, RZ ;  /* 0x000000864e067210 */ /* 0x008fc80007fbe0ff */
[----:B------:R1:W-:Y:S01]  /*bbc0*/  LDGSTS.E [R4+0x3a00], desc[UR18][R8.64], P2 ;  /* 0x03a0000008047fae */ /* 0x0003e200091a1012 */
[----:B------:R-:W-:Y:S02]  /*bbd0*/  IADD3.X R7, PT, PT, R77, R133, RZ, P5, !PT ;  /* 0x000000854d077210 */ /* 0x000fe40002ffe4ff */
[----:B------:R-:W-:Y:S01]  /*bbe0*/  ISETP.NE.U32.AND P2, PT, RZ, UR8, PT ;  /* 0x00000008ff007c0c */ /* 0x000fe2000bf45070 */
[----:B------:R2:W-:Y:S01]  /*bbf0*/  LDGSTS.E [R4+0x3c00], desc[UR18][R10.64], P4 ;  /* 0x03c000000a047fae */ /* 0x0005e2000a1a1012 */
[----:B------:R-:W-:Y:S02]  /*bc00*/  USEL UR8, URZ, 0x4, !UP2 ;  /* 0x00000004ff087887 */ /* 0x000fe4000d000000 */
[----:B------:R-:W-:Y:S01]  /*bc10*/  UISETP.GT.AND UP2, UPT, UR21, 0x14, UPT ;  /* 0x000000141500788c */ /* 0x000fe2000bf44270 */
[----:B------:R3:W-:Y:S01]  /*bc20*/  LDGSTS.E [R4+0x3e00], desc[UR18][R6.64], P4 ;  /* 0x03e0000006047fae */ /* 0x0007e2000a1a1012 */
[----:B------:R-:W-:Y:S01]  /*bc30*/  ISETP.NE.U32.AND P4, PT, RZ, UR9, PT ;  /* 0x00000009ff007c0c */ /* 0x000fe2000bf85070 */
[----:B------:R-:W-:Y:S01]  /*bc40*/  USEL UR8, UR8, URZ, !UP1 ;  /* 0x000000ff08087287 */ /* 0x000fe2000c800000 */
[----:B-1----:R-:W-:Y:S01]  /*bc50*/  IADD3 R8, P6, PT, R78, R132, RZ ;  /* 0x000000844e087210 */ /* 0x002fe20007fde0ff */
[----:B------:R-:W-:-:S02]  /*bc60*/  USEL UR9, URZ, 0x4, !UP3 ;  /* 0x00000004ff097887 */ /* 0x000fc4000d800000 */
[----:B------:R-:W-:Y:S01]  /*bc70*/  UISETP.GT.AND UP3, UPT, UR21, 0x1a, UPT ;  /* 0x0000001a1500788c */ /* 0x000fe2000bf64270 */
[C---:B--2---:R-:W-:Y:S01]  /*bc80*/  IADD3 R10, P5, PT, R78.reuse, R130, RZ ;  /* 0x000000824e0a7210 */ /* 0x044fe20007fbe0ff */
[C---:B------:R-:W-:Y:S01]  /*bc90*/  IMAD.X R9, R77.reuse, 0x1, R131, P6 ;  /* 0x000000014d097824 */ /* 0x040fe200030e0683 */
[----:B------:R-:W-:Y:S01]  /*bca0*/  USEL UR9, UR9, URZ, !UP1 ;  /* 0x000000ff09097287 */ /* 0x000fe2000c800000 */
[C---:B---3--:R-:W-:Y:S02]  /*bcb0*/  IADD3 R6, P6, PT, R78.reuse, R128, RZ ;  /* 0x000000804e067210 */ /* 0x048fe40007fde0ff */
[C---:B------:R-:W-:Y:S01]  /*bcc0*/  IMAD.X R11, R77.reuse, 0x1, R129, P5 ;  /* 0x000000014d0b7824 */ /* 0x040fe200028e0681 */
[----:B------:R1:W-:Y:S02]  /*bcd0*/  LDGSTS.E [R4+0x4000], desc[UR18][R8.64], P2 ;  /* 0x0400000008047fae */ /* 0x0003e400091a1012 */
[----:B------:R-:W-:Y:S02]  /*bce0*/  IMAD.X R7, R77, 0x1, R127, P6 ;  /* 0x000000014d077824 */ /* 0x000fe400030e067f */
[----:B------:R-:W-:Y:S04]  /*bcf0*/  LDGSTS.E [R4+0x4200], desc[UR18][R10.64], P2 ;  /* 0x042000000a047fae */ /* 0x000fe800091a1012 */
[----:B------:R2:W-:Y:S01]  /*bd00*/  LDGSTS.E [R4+0x4400], desc[UR18][R6.64], P4 ;  /* 0x0440000006047fae */ /* 0x0005e2000a1a1012 */
[----:B-1----:R-:W-:-:S04]  /*bd10*/  IADD3 R8, P5, PT, R78, R126, RZ ;  /* 0x0000007e4e087210 */ /* 0x002fc80007fbe0ff */
[C---:B------:R-:W-:Y:S02]  /*bd20*/  IADD3.X R9, PT, PT, R77.reuse, R125, RZ, P5, !PT ;  /* 0x0000007d4d097210 */ /* 0x040fe40002ffe4ff */
[----:B------:R-:W-:Y:S01]  /*bd30*/  ISETP.NE.U32.AND P5, PT, RZ, UR8, PT ;  /* 0x00000008ff007c0c */ /* 0x000fe2000bfa5070 */
[----:B------:R-:W-:Y:S01]  /*bd40*/  USEL UR8, URZ, 0x4, !UP2 ;  /* 0x00000004ff087887 */ /* 0x000fe2000d000000 */
[C---:B--2---:R-:W-:Y:S01]  /*bd50*/  IADD3 R6, P2, PT, R78.reuse, R124, RZ ;  /* 0x0000007c4e067210 */ /* 0x044fe20007f5e0ff */
[----:B------:R1:W-:Y:S01]  /*bd60*/  LDGSTS.E [R4+0x4600], desc[UR18][R8.64], P4 ;  /* 0x0460000008047fae */ /* 0x0003e2000a1a1012 */
[----:B------:R-:W-:Y:S01]  /*bd70*/  IADD3 R10, P6, PT, R78, R120, RZ ;  /* 0x000000784e0a7210 */ /* 0x000fe20007fde0ff */
[----:B------:R-:W-:Y:S02]  /*bd80*/  USEL UR8, UR8, URZ, !UP1 ;  /* 0x000000ff08087287 */ /* 0x000fe4000c800000 */
[C---:B------:R-:W-:Y:S01]  /*bd90*/  IMAD.X R7, R77.reuse, 0x1, R123, P2 ;  /* 0x000000014d077824 */ /* 0x040fe200010e067b */
[----:B------:R-:W-:Y:S01]  /*bda0*/  ISETP.NE.U32.AND P2, PT, RZ, UR9, PT ;  /* 0x00000009ff007c0c */ /* 0x000fe2000bf45070 */
[----:B------:R-:W-:Y:S01]  /*bdb0*/  UISETP.GT.AND UP2, UPT, UR21, 0x15, UPT ;  /* 0x000000151500788c */ /* 0x000fe2000bf44270 */
[----:B------:R-:W-:-:S03]  /*bdc0*/  IMAD.X R11, R77, 0x1, R119, P6 ;  /* 0x000000014d0b7824 */ /* 0x000fc600030e0677 */
[----:B------:R2:W-:Y:S01]  /*bdd0*/  LDGSTS.E [R4+0x4800], desc[UR18][R6.64], P5 ;  /* 0x0480000006047fae */ /* 0x0005e2000a9a1012 */
[----:B-1----:R-:W-:-:S05]  /*bde0*/  IADD3 R8, P4, PT, R78, R122, RZ ;  /* 0x0000007a4e087210 */ /* 0x002fca0007f9e0ff */
[C---:B------:R-:W-:Y:S01]  /*bdf0*/  IMAD.X R9, R77.reuse, 0x1, R121, P4 ;  /* 0x000000014d097824 */ /* 0x040fe200020e0679 */
[----:B------:R-:W-:Y:S01]  /*be00*/  ISETP.NE.U32.AND P4, PT, RZ, UR8, PT ;  /* 0x00000008ff007c0c */ /* 0x000fe2000bf85070 */
[----:B------:R-:W-:Y:S02]  /*be10*/  USEL UR8, URZ, 0x4, !UP2 ;  /* 0x00000004ff087887 */ /* 0x000fe4000d000000 */
[----:B------:R-:W-:Y:S01]  /*be20*/  UISETP.GT.AND UP2, UPT, UR21, 0x16, UPT ;  /* 0x000000161500788c */ /* 0x000fe2000bf44270 */
[----:B--2---:R-:W-:Y:S01]  /*be30*/  IADD3 R6, P6, PT, R78, R118, RZ ;  /* 0x000000764e067210 */ /* 0x004fe20007fde0ff */
[----:B------:R-:W-:Y:S01]  /*be40*/  USEL UR8, UR8, URZ, !UP1 ;  /* 0x000000ff08087287 */ /* 0x000fe2000c800000 */
[----:B------:R1:W-:Y:S01]  /*be50*/  LDGSTS.E [R4+0x4a00], desc[UR18][R8.64], P5 ;  /* 0x04a0000008047fae */ /* 0x0003e2000a9a1012 */
[----:B------:R-:W-:Y:S01]  /*be60*/  USEL UR9, URZ, 0x4, !UP2 ;  /* 0x00000004ff097887 */ /* 0x000fe2000d000000 */
[----:B------:R-:W-:Y:S01]  /*be70*/  IADD3.X R7, PT, PT, R77, R117, RZ, P6, !PT ;  /* 0x000000754d077210 */ /* 0x000fe200037fe4ff */
[----:B------:R-:W-:Y:S01]  /*be80*/  UISETP.GT.AND UP2, UPT, UR21, 0x17, UPT ;  /* 0x000000171500788c */ /* 0x000fe2000bf44270 */
[----:B------:R2:W-:Y:S01]  /*be90*/  LDGSTS.E [R4+0x4c00], desc[UR18][R10.64], P2 ;  /* 0x04c000000a047fae */ /* 0x0005e200091a1012 */
[----:B------:R-:W-:-:S03]  /*bea0*/  USEL UR9, UR9, URZ, !UP1 ;  /* 0x000000ff09097287 */ /* 0x000fc6000c800000 */
[----:B------:R3:W-:Y:S01]  /*beb0*/  LDGSTS.E [R4+0x4e00], desc[UR18][R6.64], P2 ;  /* 0x04e0000006047fae */ /* 0x0007e200091a1012 */
[----:B------:R-:W-:Y:S01]  /*bec0*/  ISETP.NE.U32.AND P2, PT, RZ, UR8, PT ;  /* 0x00000008ff007c0c */ /* 0x000fe2000bf45070 */
[----:B------:R-:W-:Y:S01]  /*bed0*/  USEL UR8, URZ, 0x4, !UP2 ;  /* 0x00000004ff087887 */ /* 0x000fe2000d000000 */
[C---:B-1----:R-:W-:Y:S01]  /*bee0*/  IADD3 R8, P6, PT, R78.reuse, R110, RZ ;  /* 0x0000006e4e087210 */ /* 0x042fe20007fde0ff */
[----:B------:R-:W-:Y:S02]  /*bef0*/  UISETP.GT.AND UP2, UPT, UR21, 0x18, UPT ;  /* 0x000000181500788c */ /* 0x000fe4000bf44270 */
[----:B------:R-:W-:Y:S01]  /*bf00*/  USEL UR8, UR8, URZ, !UP1 ;  /* 0x000000ff08087287 */ /* 0x000fe2000c800000 */
[C---:B--2---:R-:W-:Y:S01]  /*bf10*/  IADD3 R10, P5, PT, R78.reuse, R116, RZ ;  /* 0x000000744e0a7210 */ /* 0x044fe20007fbe0ff */
[----:B------:R-:W-:Y:S01]  /*bf20*/  IMAD.X R9, R77, 0x1, R109, P6 ;  /* 0x000000014d097824 */ /* 0x000fe200030e066d */
[----:B---3--:R-:W-:-:S03]  /*bf30*/  IADD3 R6, P6, PT, R78, R108, RZ ;  /* 0x0000006c4e067210 */ /* 0x008fc60007fde0ff */
[C---:B------:R-:W-:Y:S02]  /*bf40*/  IMAD.X R11, R77.reuse, 0x1, R111, P5 ;  /* 0x000000014d0b7824 */ /* 0x040fe400028e066f */
[----:B------:R-:W-:-:S03]  /*bf50*/  IMAD.X R7, R77, 0x1, R107, P6 ;  /* 0x000000014d077824 */ /* 0x000fc600030e066b */
[----:B------:R1:W-:Y:S04]  /*bf60*/  LDGSTS.E [R4+0x5000], desc[UR18][R10.64], P4 ;  /* 0x050000000a047fae */ /* 0x0003e8000a1a1012 */
[----:B------:R2:W-:Y:S01]  /*bf70*/  LDGSTS.E [R4+0x5200], desc[UR18][R8.64], P4 ;  /* 0x0520000008047fae */ /* 0x0005e2000a1a1012 */
[----:B------:R-:W-:Y:S01]  /*bf80*/  ISETP.NE.U32.AND P4, PT, RZ, UR9, PT ;  /* 0x00000009ff007c0c */ /* 0x000fe2000bf85070 */
[----:B------:R-:W-:Y:S02]  /*bf90*/  USEL UR9, URZ, 0x4, !UP2 ;  /* 0x00000004ff097887 */ /* 0x000fe4000d000000 */
[----:B------:R3:W-:Y:S01]  /*bfa0*/  LDGSTS.E [R4+0x5400], desc[UR18][R6.64], P2 ;  /* 0x0540000006047fae */ /* 0x0007e200091a1012 */
[----:B------:R-:W-:Y:S02]  /*bfb0*/  UISETP.GT.AND UP2, UPT, UR21, 0x19, UPT ;  /* 0x000000191500788c */ /* 0x000fe4000bf44270 */
[----:B------:R-:W-:Y:S01]  /*bfc0*/  USEL UR9, UR9, URZ, !UP1 ;  /* 0x000000ff09097287 */ /* 0x000fe2000c800000 */
[----:B-1----:R-:W-:-:S02]  /*bfd0*/  IADD3 R10, P6, PT, R78, R104, RZ ;  /* 0x000000684e0a7210 */ /* 0x002fc40007fde0ff */
[----:B--2---:R-:W-:-:S03]  /*bfe0*/  IADD3 R8, P5, PT, R78, R106, RZ ;  /* 0x0000006a4e087210 */ /* 0x004fc60007fbe0ff */
[C---:B------:R-:W-:Y:S01]  /*bff0*/  IMAD.X R11, R77.reuse, 0x1, R103, P6 ;  /* 0x000000014d0b7824 */ /* 0x040fe200030e0667 */
[----:B------:R-:W-:Y:S02]  /*c000*/  IADD3.X R9, PT, PT, R77, R105, RZ, P5, !PT ;  /* 0x000000694d097210 */ /* 0x000fe40002ffe4ff */
[----:B---3--:R-:W-:-:S03]  /*c010*/  IADD3 R6, P5, PT, R78, R102, RZ ;  /* 0x000000664e067210 */ /* 0x008fc60007fbe0ff */
[----:B------:R1:W-:Y:S01]  /*c020*/  LDGSTS.E [R4+0x5600], desc[UR18][R8.64], P2 ;  /* 0x0560000008047fae */ /* 0x0003e200091a1012 */
[----:B------:R-:W-:Y:S01]  /*c030*/  ISETP.NE.U32.AND P2, PT, RZ, UR8, PT ;  /* 0x00000008ff007c0c */ /* 0x000fe2000bf45070 */
[----:B------:R-:W-:Y:S01]  /*c040*/  IMAD.X R7, R77, 0x1, R101, P5 ;  /* 0x000000014d077824 */ /* 0x000fe200028e0665 */
[----:B------:R-:W-:Y:S01]  /*c050*/  USEL UR8, URZ, 0x4, !UP2 ;  /* 0x00000004ff087887 */ /* 0x000fe2000d000000 */
[----:B------:R2:W-:Y:S01]  /*c060*/  LDGSTS.E [R4+0x5800], desc[UR18][R10.64], P4 ;  /* 0x058000000a047fae */ /* 0x0005e2000a1a1012 */
[----:B------:R-:W-:Y:S02]  /*c070*/  UISETP.GT.AND UP2, UPT, UR21, 0x1b, UPT ;  /* 0x0000001b1500788c */ /* 0x000fe4000bf44270 */
[----:B------:R-:W-:Y:S01]  /*c080*/  USEL UR8, UR8, URZ, !UP1 ;  /* 0x000000ff08087287 */ /* 0x000fe2000c800000 */
[----:B------:R3:W-:Y:S01]  /*c090*/  LDGSTS.E [R4+0x5a00], desc[UR18][R6.64], P4 ;  /* 0x05a0000006047fae */ /* 0x0007e2000a1a1012 */
[----:B------:R-:W-:Y:S01]  /*c0a0*/  ISETP.NE.U32.AND P4, PT, RZ, UR9, PT ;  /* 0x00000009ff007c0c */ /* 0x000fe2000bf85070 */
[----:B------:R-:W-:Y:S01]  /*c0b0*/  USEL UR9, URZ, 0x4, !UP3 ;  /* 0x00000004ff097887 */ /* 0x000fe2000d800000 */
[----:B-1----:R-:W-:Y:S01]  /*c0c0*/  IADD3 R8, P6, PT, R78, R100, RZ ;  /* 0x000000644e087210 */ /* 0x002fe20007fde0ff */
[----:B------:R-:W-:-:S02]  /*c0d0*/  UISETP.GT.AND UP3, UPT, UR21, 0x1d, UPT ;  /* 0x0000001d1500788c */ /* 0x000fc4000bf64270 */
[----:B------:R-:W-:Y:S01]  /*c0e0*/  USEL UR9, UR9, URZ, !UP1 ;  /* 0x000000ff09097287 */ /* 0x000fe2000c800000 */
[C---:B--2---:R-:W-:Y:S01]  /*c0f0*/  IADD3 R10, P5, PT, R78.reuse, R98, RZ ;  /* 0x000000624e0a7210 */ /* 0x044fe20007fbe0ff */
[C---:B------:R-:W-:Y:S01]  /*c100*/  IMAD.X R9, R77.reuse, 0x1, R99, P6 ;  /* 0x000000014d097824 */ /* 0x040fe200030e0663 */
[----:B---3--:R-:W-:Y:S02]  /*c110*/  IADD3 R6, P6, PT, R78, R96, RZ ;  /* 0x000000604e067210 */ /* 0x008fe40007fde0ff */
[C---:B------:R-:W-:Y:S02]  /*c120*/  IADD3.X R11, PT, PT, R77.reuse, R97, RZ, P5, !PT ;  /* 0x000000614d0b7210 */ /* 0x040fe40002ffe4ff */
[----:B------:R1:W-:Y:S01]  /*c130*/  LDGSTS.E [R4+0x5c00], desc[UR18][R8.64], P2 ;  /* 0x05c0000008047fae */ /* 0x0003e200091a1012 */
[----:B------:R-:W-:-:S03]  /*c140*/  IMAD.X R7, R77, 0x1, R95, P6 ;  /* 0x000000014d077824 */ /* 0x000fc600030e065f */
[----:B------:R2:W-:Y:S04]  /*c150*/  LDGSTS.E [R4+0x5e00], desc[UR18][R10.64], P2 ;  /* 0x05e000000a047fae */ /* 0x0005e800091a1012 */
[----:B------:R3:W-:Y:S01]  /*c160*/  LDGSTS.E [R4+0x6000], desc[UR18][R6.64], P4 ;  /* 0x0600000006047fae */ /* 0x0007e2000a1a1012 */
[C---:B-1----:R-:W-:Y:S02]  /*c170*/  IADD3 R8, P5, PT, R78.reuse, R94, RZ ;  /* 0x0000005e4e087210 */ /* 0x042fe40007fbe0ff */
[----:B--2---:R-:W-:-:S03]  /*c180*/  IADD3 R10, P6, PT, R78, R88, RZ ;  /* 0x000000584e0a7210 */ /* 0x004fc60007fde0ff */
[C---:B------:R-:W-:Y:S01]  /*c190*/  IMAD.X R9, R77.reuse, 0x1, R93, P5 ;  /* 0x000000014d097824 */ /* 0x040fe200028e065d */
[----:B------:R-:W-:Y:S01]  /*c1a0*/  ISETP.NE.U32.AND P5, PT, RZ, UR8, PT ;  /* 0x00000008ff007c0c */ /* 0x000fe2000bfa5070 */
[----:B------:R-:W-:Y:S01]  /*c1b0*/  USEL UR8, URZ, 0x4, !UP2 ;  /* 0x00000004ff087887 */ /* 0x000fe2000d000000 */
[----:B---3--:R-:W-:Y:S01]  /*c1c0*/  IADD3 R6, P2, PT, R78, R92, RZ ;  /* 0x0000005c4e067210 */ /* 0x008fe20007f5e0ff */
[C---:B------:R-:W-:Y:S01]  /*c1d0*/  IMAD.X R11, R77.reuse, 0x1, R87, P6 ;  /* 0x000000014d0b7824 */ /* 0x040fe200030e0657 */
[----:B------:R1:W-:Y:S01]  /*c1e0*/  LDGSTS.E [R4+0x6200], desc[UR18][R8.64], P4 ;  /* 0x0620000008047fae */ /* 0x0003e2000a1a1012 */
[----:B------:R-:W-:Y:S02]  /*c1f0*/  USEL UR8, UR8, URZ, !UP1 ;  /* 0x000000ff08087287 */ /* 0x000fe4000c800000 */
[----:B------:R-:W-:Y:S01]  /*c200*/  IMAD.X R7, R77, 0x1, R91, P2 ;  /* 0x000000014d077824 */ /* 0x000fe200010e065b */
[----:B------:R-:W-:Y:S01]  /*c210*/  ISETP.NE.U32.AND P2, PT, RZ, UR9, PT ;  /* 0x00000009ff007c0c */ /* 0x000fe2000bf45070 */
[----:B------:R-:W-:-:S02]  /*c220*/  UISETP.GT.AND UP2, UPT, UR21, 0x1c, UPT ;  /* 0x0000001c1500788c */ /* 0x000fc4000bf44270 */
[----:B------:R-:W-:Y:S02]  /*c230*/  USEL UR9, URZ, 0x4, !UP3 ;  /* 0x00000004ff097887 */ /* 0x000fe4000d800000 */
[----:B------:R-:W-:Y:S02]  /*c240*/  LDGSTS.E [R4+0x6400], desc[UR18][R6.64], P5 ;  /* 0x0640000006047fae */ /* 0x000fe4000a9a1012 */
[----:B------:R-:W-:Y:S01]  /*c250*/  USEL UR9, UR9, URZ, !UP1 ;  /* 0x000000ff09097287 */ /* 0x000fe2000c800000 */
[----:B-1----:R-:W-:-:S03]  /*c260*/  IADD3 R8, P4, PT, R78, R90, RZ ;  /* 0x0000005a4e087210 */ /* 0x002fc60007f9e0ff */
[----:B------:R-:W-:Y:S01]  /*c270*/  UISETP.NE.U32.AND UP3, UPT, UR9, URZ, UPT ;  /* 0x000000ff0900728c */ /* 0x000fe2000bf65070 */
[----:B------:R-:W-:-:S05]  /*c280*/  IADD3.X R9, PT, PT, R77, R89, RZ, P4, !PT ;  /* 0x000000594d097210 */ /* 0x000fca00027fe4ff */
[----:B------:R1:W-:Y:S01]  /*c290*/  LDGSTS.E [R4+0x6600], desc[UR18][R8.64], P5 ;  /* 0x0660000008047fae */ /* 0x0003e2000a9a1012 */
[----:B------:R-:W-:Y:S01]  /*c2a0*/  ISETP.NE.U32.AND P5, PT, RZ, UR8, PT ;  /* 0x00000008ff007c0c */ /* 0x000fe2000bfa5070 */
[----:B------:R-:W-:Y:S02]  /*c2b0*/  USEL UR8, URZ, 0x4, !UP2 ;  /* 0x00000004ff087887 */ /* 0x000fe4000d000000 */
[----:B------:R2:W-:Y:S01]  /*c2c0*/  LDGSTS.E [R4+0x6800], desc[UR18][R10.64], P2 ;  /* 0x068000000a047fae */ /* 0x0005e200091a1012 */
[----:B------:R-:W-:Y:S02]  /*c2d0*/  UISETP.GT.AND UP2, UPT, UR21, 0x1e, UPT ;  /* 0x0000001e1500788c */ /* 0x000fe4000bf44270 */
[----:B------:R-:W-:Y:S01]  /*c2e0*/  USEL UR8, UR8, URZ, !UP1 ;  /* 0x000000ff08087287 */ /* 0x000fe2000c800000 */
[C---:B-1----:R-:W-:Y:S02]  /*c2f0*/  IADD3 R8, P6, PT, R78.reuse, R86, RZ ;  /* 0x000000564e087210 */ /* 0x042fe40007fde0ff */
[----:B--2---:R-:W-:-:S03]  /*c300*/  IADD3 R10, P4, PT, R78, R190, RZ ;  /* 0x000000be4e0a7210 */ /* 0x004fc60007f9e0ff */
[C---:B------:R-:W-:Y:S01]  /*c310*/  IMAD.X R9, R77.reuse, 0x1, R85, P6 ;  /* 0x000000014d097824 */ /* 0x040fe200030e0655 */
[----:B------:R-:W-:Y:S01]  /*c320*/  IADD3 R6, P6, PT, R78, R192, RZ ;  /* 0x000000c04e067210 */ /* 0x000fe20007fde0ff */
[----:B------:R-:W-:-:S03]  /*c330*/  IMAD.X R11, R77, 0x1, R191, P4 ;  /* 0x000000014d0b7824 */ /* 0x000fc600020e06bf */
[----:B------:R-:W-:Y:S01]  /*c340*/  IADD3.X R7, PT, PT, R77, R193, RZ, P6, !PT ;  /* 0x000000c14d077210 */ /* 0x000fe200037fe4ff */
[----:B------:R1:W-:Y:S01]  /*c350*/  LDGSTS.E [R4+0x6a00], desc[UR18][R8.64], P2 ;  /* 0x06a0000008047fae */ /* 0x0003e200091a1012 */
[----:B------:R-:W-:Y:S01]  /*c360*/  ISETP.NE.U32.AND P4, PT, RZ, UR8, PT ;  /* 0x00000008ff007c0c */ /* 0x000fe2000bf85070 */
[----:B------:R-:W-:Y:S02]  /*c370*/  USEL UR8, URZ, 0x4, !UP2 ;  /* 0x00000004ff087887 */ /* 0x000fe4000d000000 */
[----:B------:R2:W-:Y:S01]  /*c380*/  LDGSTS.E [R4+0x6c00], desc[UR18][R10.64], P5 ;  /* 0x06c000000a047fae */ /* 0x0005e2000a9a1012 */
[----:B------:R-:W-:Y:S02]  /*c390*/  UISETP.GT.AND UP2, UPT, UR21, 0x1f, UPT ;  /* 0x0000001f1500788c */ /* 0x000fe4000bf44270 */
[----:B------:R-:W-:Y:S01]  /*c3a0*/  USEL UR8, UR8, URZ, !UP1 ;  /* 0x000000ff08087287 */ /* 0x000fe2000c800000 */
[----:B------:R3:W-:Y:S01]  /*c3b0*/  LDGSTS.E [R4+0x6e00], desc[UR18][R6.64], P5 ;  /* 0x06e0000006047fae */ /* 0x0007e2000a9a1012 */
[----:B------:R-:W-:-:S02]  /*c3c0*/  PLOP3.LUT P5, PT, PT, PT, UP3, 0x40, 0x4 ;  /* 0x000000000004781c */ /* 0x000fc40003fae838 */
[C---:B-1----:R-:W-:Y:S02]  /*c3d0*/  IADD3 R8, P6, PT, R78.reuse, R194, RZ ;  /* 0x000000c24e087210 */ /* 0x042fe40007fde0ff */
[----:B--2---:R-:W-:-:S03]  /*c3e0*/  IADD3 R10, P2, PT, R78, R196, RZ ;  /* 0x000000c44e0a7210 */ /* 0x004fc60007f5e0ff */
[C---:B------:R-:W-:Y:S01]  /*c3f0*/  IMAD.X R9, R77.reuse, 0x1, R195, P6 ;  /* 0x000000014d097824 */ /* 0x040fe200030e06c3 */
[----:B---3--:R-:W-:Y:S01]  /*c400*/  IADD3 R6, P6, PT, R78, R198, RZ ;  /* 0x000000c64e067210 */ /* 0x008fe20007fde0ff */
[C---:B------:R-:W-:Y:S01]  /*c410*/  IMAD.X R11, R77.reuse, 0x1, R197, P2 ;  /* 0x000000014d0b7824 */ /* 0x040fe200010e06c5 */
[----:B------:R-:W-:Y:S02]  /*c420*/  PLOP3.LUT P2, PT, PT, PT, UP3, 0x40, 0x4 ;  /* 0x000000000004781c */ /* 0x000fe40003f4e838 */
[----:B------:R1:W-:Y:S01]  /*c430*/  LDGSTS.E [R4+0x7000], desc[UR18][R8.64], P4 ;  /* 0x0700000008047fae */ /* 0x0003e2000a1a1012 */
[----:B------:R-:W-:-:S03]  /*c440*/  IMAD.X R7, R77, 0x1, R199, P6 ;  /* 0x000000014d077824 */ /* 0x000fc600030e06c7 */
[----:B------:R2:W-:Y:S04]  /*c450*/  LDGSTS.E [R4+0x7200], desc[UR18][R10.64], P4 ;  /* 0x072000000a047fae */ /* 0x0005e8000a1a1012 */
[----:B------:R3:W-:Y:S01]  /*c460*/  LDGSTS.E [R4+0x7400], desc[UR18][R6.64], !P5 ;  /* 0x0740000006047fae */ /* 0x0007e2000e9a1012 */
[----:B------:R-:W-:Y:S01]  /*c470*/  ISETP.NE.U32.AND P5, PT, RZ, UR8, PT ;  /* 0x00000008ff007c0c */ /* 0x000fe2000bfa5070 */
[----:B------:R-:W-:Y:S01]  /*c480*/  USEL UR8, URZ, 0x4, !UP2 ;  /* 0x00000004ff087887 */ /* 0x000fe2000d000000 */
[----:B-1----:R-:W-:-:S03]  /*c490*/  IADD3 R8, P4, PT, R78, R200, RZ ;  /* 0x000000c84e087210 */ /* 0x002fc60007f9e0ff */
[----:B------:R-:W-:Y:S01]  /*c4a0*/  USEL UR8, UR8, URZ, !UP1 ;  /* 0x000000ff08087287 */ /* 0x000fe2000c800000 */
[----:B------:R-:W-:Y:S02]  /*c4b0*/  IADD3.X R9, PT, PT, R77, R201, RZ, P4, !PT ;  /* 0x000000c94d097210 */ /* 0x000fe400027fe4ff */
[C---:B--2---:R-:W-:Y:S02]  /*c4c0*/  IADD3 R10, P4, PT, R78.reuse, R204, RZ ;  /* 0x000000cc4e0a7210 */ /* 0x044fe40007f9e0ff */
[----:B---3--:R-:W-:Y:S01]  /*c4d0*/  IADD3 R6, P6, PT, R78, R202, RZ ;  /* 0x000000ca4e067210 */ /* 0x008fe20007fde0ff */
[----:B------:R1:W-:Y:S01]  /*c4e0*/  LDGSTS.E [R4+0x7600], desc[UR18][R8.64], !P2 ;  /* 0x0760000008047fae */ /* 0x0003e2000d1a1012 */
[----:B------:R-:W-:Y:S01]  /*c4f0*/  ISETP.GE.AND P2, PT, R5, UR21, PT ;  /* 0x0000001505007c0c */ /* 0x000fe2000bf46270 */
[C---:B------:R-:W-:Y:S01]  /*c500*/  IMAD.X R11, R77.reuse, 0x1, R205, P4 ;  /* 0x000000014d0b7824 */ /* 0x040fe200020e06cd */
[----:B------:R-:W-:Y:S01]  /*c510*/  UIADD3 UR21, UPT, UPT, UR21, -0x20, URZ ;  /* 0xffffffe015157890 */ /* 0x000fe2000fffe0ff */
[----:B------:R-:W-:Y:S01]  /*c520*/  IMAD.X R7, R77, 0x1, R203, P6 ;  /* 0x000000014d077824 */ /* 0x000fe200030e06cb */
[----:B------:R-:W-:-:S02]  /*c530*/  SEL R5, RZ, 0x4, P2 ;  /* 0x00000004ff057807 */ /* 0x000fc40001000000 */
[----:B------:R-:W-:Y:S01]  /*c540*/  PLOP3.LUT P6, PT, PT, PT, UP1, 0x40, 0x4 ;  /* 0x000000000004781c */ /* 0x000fe20003fce818 */
[----:B------:R-:W-:Y:S01]  /*c550*/  UISETP.GT.AND UP1, UPT, UR14, 0x5, UPT ;  /* 0x000000050e00788c */ /* 0x000fe2000bf24270 */
[----:B------:R2:W-:Y:S01]  /*c560*/  LDGSTS.E [R4+0x7800], desc[UR18][R6.64], P5 ;  /* 0x0780000006047fae */ /* 0x0005e2000a9a1012 */
[----:B------:R-:W-:Y:S02]  /*c570*/  ISETP.NE.U32.AND P2, PT, RZ, UR8, PT ;  /* 0x00000008ff007c0c */ /* 0x000fe4000bf45070 */
[----:B------:R-:W-:Y:S01]  /*c580*/  SEL R5, R5, RZ, P6 ;  /* 0x000000ff05057207 */ /* 0x000fe20003000000 */
[----:B------:R3:W-:Y:S01]  /*c590*/  LDGSTS.E [R4+0x7a00], desc[UR18][R10.64], P5 ;  /* 0x07a000000a047fae */ /* 0x0007e2000a9a1012 */
[----:B------:R-:W-:Y:S01]  /*c5a0*/  USEL UR14, UR14, URZ, !UP1 ;  /* 0x000000ff0e0e7287 */ /* 0x000fe2000c800000 */
[----:B-1----:R-:W-:Y:S01]  /*c5b0*/  IADD3 R8, P5, PT, R189, R210, RZ ;  /* 0x000000d2bd087210 */ /* 0x002fe20007fbe0ff */
[----:B------:R-:W-:Y:S02]  /*c5c0*/  UISETP.GT.AND UP1, UPT, UR13, 0x1, UPT ;  /* 0x000000010d00788c */ /* 0x000fe4000bf24270 */
[----:B------:R-:W-:-:S02]  /*c5d0*/  ULEA UR8, UR14, UR10, 0xd ;  /* 0x0000000a0e087291 */ /* 0x000fc4000f8e68ff */
[----:B------:R-:W-:Y:S01]  /*c5e0*/  IMAD.X R9, R80, 0x1, R211, P5 ;  /* 0x0000000150097824 */ /* 0x000fe200028e06d3 */
[C---:B--2---:R-:W-:Y:S01]  /*c5f0*/  IADD3 R6, P6, PT, R78.reuse, R208, RZ ;  /* 0x000000d04e067210 */ /* 0x044fe20007fde0ff */
[----:B------:R-:W-:Y:S02]  /*c600*/  USEL UR13, UR13, URZ, !UP1 ;  /* 0x000000ff0d0d7287 */ /* 0x000fe4000c800000 */
[----:B------:R-:W-:Y:S01]  /*c610*/  VIADD R13, R69, UR8 ;  /* 0x00000008450d7c36 */ /* 0x000fe20008000000 */
[----:B---3--:R-:W-:Y:S01]  /*c620*/  IADD3 R10, P4, PT, R78, R206, RZ ;  /* 0x000000ce4e0a7210 */ /* 0x008fe20007f9e0ff */
[----:B------:R-:W-:Y:S01]  /*c630*/  VIADD R15, R12, UR8 ;  /* 0x000000080c0f7c36 */ /* 0x000fe20008000000 */
[C---:B------:R-:W-:Y:S01]  /*c640*/  IADD3.X R7, PT, PT, R77.reuse, R209, RZ, P6, !PT ;  /* 0x000000d14d077210 */ /* 0x040fe200037fe4ff */
[----:B------:R-:W-:Y:S02]  /*c650*/  USEL UR8, URZ, 0x1, !UP1 ;  /* 0x00000001ff087887 */ /* 0x000fe4000c800000 */
[----:B------:R-:W-:Y:S01]  /*c660*/  IMAD.X R11, R77, 0x1, R207, P4 ;  /* 0x000000014d0b7824 */ /* 0x000fe200020e06cf */
[----:B------:R-:W-:Y:S01]  /*c670*/  ISETP.NE.U32.AND P4, PT, R5, RZ, PT ;  /* 0x000000ff0500720c */ /* 0x000fe20003f85070 */
[----:B------:R-:W-:-:S03]  /*c680*/  ULOP3.LUT UR8, UR4, UR8, URZ, 0x3c, !UPT ;  /* 0x0000000804087292 */ /* 0x000fc6000f8e3cff */
[----:B------:R1:W-:Y:S04]  /*c690*/  LDGSTS.E [R4+0x7c00], desc[UR18][R10.64], P2 ;  /* 0x07c000000a047fae */ /* 0x0003e800091a1012 */
[----:B------:R2:W-:Y:S04]  /*c6a0*/  LDGSTS.E [R4+0x7e00], desc[UR18][R6.64], P2 ;  /* 0x07e0000006047fae */ /* 0x0005e800091a1012 */
[----:B------:R-:W0:Y:S01]  /*c6b0*/  LDGDEPBAR ;  /* 0x00000000000079af */ /* 0x000e220000000000 */
[----:B-1----:R-:W-:-:S03]  /*c6c0*/  IADD3 R10, P6, PT, R189, R214, RZ ;  /* 0x000000d6bd0a7210 */ /* 0x002fc60007fde0ff */
[----:B------:R1:W-:Y:S01]  /*c6d0*/  LDGSTS.E [R13+0x28000], desc[UR18][R8.64], P4 ;  /* 0x28000000080d7fae */ /* 0x0003e2000a1a1012 */
[C---:B--2---:R-:W-:Y:S01]  /*c6e0*/  IADD3 R4, P2, PT, R189.reuse, R218, RZ ;  /* 0x000000dabd047210 */ /* 0x044fe20007f5e0ff */
[C---:B------:R-:W-:Y:S01]  /*c6f0*/  IMAD.X R11, R80.reuse, 0x1, R215, P6 ;  /* 0x00000001500b7824 */ /* 0x040fe200030e06d7 */
[C---:B------:R-:W-:Y:S02]  /*c700*/  IADD3 R6, P5, PT, R189.reuse, R222, RZ ;  /* 0x000000debd067210 */ /* 0x040fe40007fbe0ff */
[C---:B------:R-:W-:Y:S02]  /*c710*/  IADD3.X R5, PT, PT, R80.reuse, R219, RZ, P2, !PT ;  /* 0x000000db50057210 */ /* 0x040fe400017fe4ff */
[----:B------:R-:W-:Y:S01]  /*c720*/  LDGSTS.E [R13+0x28400], desc[UR18][R10.64], P4 ;  /* 0x284000000a0d7fae */ /* 0x000fe2000a1a1012 */
[C---:B------:R-:W-:Y:S01]  /*c730*/  IMAD.X R7, R80.reuse, 0x1, R223, P5 ;  /* 0x0000000150077824 */ /* 0x040fe200028e06df */
[C---:B-1----:R-:W-:Y:S02]  /*c740*/  IADD3 R8, P2, PT, R189.reuse, R226, RZ ;  /* 0x000000e2bd087210 */ /* 0x042fe40007f5e0ff */
[----:B------:R1:W-:Y:S03]  /*c750*/  LDGSTS.E [R13+0x28800], desc[UR18][R4.64], P4 ;  /* 0x28800000040d7fae */ /* 0x0003e6000a1a1012 */
[----:B------:R-:W-:Y:S01]  /*c760*/  IMAD.X R9, R80, 0x1, R227, P2 ;  /* 0x0000000150097824 */ /* 0x000fe200010e06e3 */
[----:B------:R2:W-:Y:S04]  /*c770*/  LDGSTS.E [R13+0x28c00], desc[UR18][R6.64], P4 ;  /* 0x28c00000060d7fae */ /* 0x0005e8000a1a1012 */
[----:B------:R3:W-:Y:S01]  /*c780*/  LDGSTS.E [R13+0x29000], desc[UR18][R8.64], P4 ;  /* 0x29000000080d7fae */ /* 0x0007e2000a1a1012 */
[----:B-1----:R-:W-:-:S05]  /*c790*/  IADD3 R4, P5, PT, R189, R230, RZ ;  /* 0x000000e6bd047210 */ /* 0x002fca0007fbe0ff */
[C---:B------:R-:W-:Y:S01]  /*c7a0*/  IMAD.X R5, R80.reuse, 0x1, R231, P5 ;  /* 0x0000000150057824 */ /* 0x040fe200028e06e7 */
[C---:B--2---:R-:W-:Y:S02]  /*c7b0*/  IADD3 R6, P2, PT, R189.reuse, R234, RZ ;  /* 0x000000eabd067210 */ /* 0x044fe40007f5e0ff */
[----:B---3--:R-:W-:Y:S02]  /*c7c0*/  IADD3 R8, P5, PT, R189, R238, RZ ;  /* 0x000000eebd087210 */ /* 0x008fe40007fbe0ff */
[----:B------:R1:W-:Y:S01]  /*c7d0*/  LDGSTS.E [R13+0x29400], desc[UR18][R4.64], P4 ;  /* 0x29400000040d7fae */ /* 0x0003e2000a1a1012 */
[C---:B------:R-:W-:Y:S02]  /*c7e0*/  IADD3.X R7, PT, PT, R80.reuse, R235, RZ, P2, !PT ;  /* 0x000000eb50077210 */ /* 0x040fe400017fe4ff */
[----:B------:R-:W-:-:S03]  /*c7f0*/  IMAD.X R9, R80, 0x1, R239, P5 ;  /* 0x0000000150097824 */ /* 0x000fc600028e06ef */
        /* <DEDUP_REMOVED lines=14> */
[C---:B---3--:R-:W-:Y:S02]  /*c8e0*/  IADD3 R8, P2, PT, R189.reuse, R232, RZ ;  /* 0x000000e8bd087210 */ /* 0x048fe40007f5e0ff */
[----:B------:R1:W-:Y:S01]  /*c8f0*/  LDGSTS.E [R15+0x28e00], desc[UR18][R4.64], P4 ;  /* 0x28e00000040f7fae */ /* 0x0003e2000a1a1012 */
[C---:B------:R-:W-:Y:S01]  /*c900*/  IMAD.X R7, R80.reuse, 0x1, R229, P6 ;  /* 0x0000000150077824 */ /* 0x040fe200030e06e5 */
[C---:B------:R-:W-:Y:S02]  /*c910*/  IADD3 R10, P6, PT, R189.reuse, R240, RZ ;  /* 0x000000f0bd0a7210 */ /* 0x040fe40007fde0ff */
[----:B------:R-:W-:Y:S02]  /*c920*/  IADD3.X R9, PT, PT, R80, R233, RZ, P2, !PT ;  /* 0x000000e950097210 */ /* 0x000fe400017fe4ff */
[----:B------:R-:W-:Y:S01]  /*c930*/  ISETP.NE.U32.AND P2, PT, R242, UR5, PT ;  /* 0x00000005f2007c0c */ /* 0x000fe2000bf45070 */
[----:B------:R-:W-:Y:S01]  /*c940*/  IMAD.X R11, R80, 0x1, R241, P6 ;  /* 0x00000001500b7824 */ /* 0x000fe200030e06f1 */
[----:B------:R-:W-:Y:S01]  /*c950*/  LDGSTS.E [R15+0x29200], desc[UR18][R6.64], P4 ;  /* 0x29200000060f7fae */ /* 0x000fe2000a1a1012 */
[----:B-1----:R-:W-:-:S03]  /*c960*/  IADD3 R4, P5, PT, R189, R236, RZ ;  /* 0x000000ecbd047210 */ /* 0x002fc60007fbe0ff */
[----:B------:R-:W-:Y:S02]  /*c970*/  LDGSTS.E [R15+0x29600], desc[UR18][R8.64], P4 ;  /* 0x29600000080f7fae */ /* 0x000fe4000a1a1012 */
[----:B------:R-:W-:Y:S01]  /*c980*/  IMAD.X R5, R80, 0x1, R237, P5 ;  /* 0x0000000150057824 */ /* 0x000fe200028e06ed */
[----:B------:R-:W-:-:S04]  /*c990*/  IADD3 R78, P5, PT, R78, R73, RZ ;  /* 0x000000494e4e7210 */ /* 0x000fc80007fbe0ff */
[----:B------:R1:W-:Y:S01]  /*c9a0*/  LDGSTS.E [R15+0x29a00], desc[UR18][R4.64], P4 ;  /* 0x29a00000040f7fae */ /* 0x0003e2000a1a1012 */
[----:B------:R-:W-:-:S03]  /*c9b0*/  IMAD.X R77, R77, 0x1, R74, P5 ;  /* 0x000000014d4d7824 */ /* 0x000fc600028e064a */
[----:B------:R2:W-:Y:S01]  /*c9c0*/  LDGSTS.E [R15+0x29e00], desc[UR18][R10.64], P4 ;  /* 0x29e000000a0f7fae */ /* 0x0005e2000a1a1012 */
[----:B------:R-:W-:-:S03]  /*c9d0*/  IADD3 R189, P4, PT, R189, R71, RZ ;  /* 0x00000047bdbd7210 */ /* 0x000fc60007f9e0ff */
[----:B------:R-:W0:Y:S01]  /*c9e0*/  LDGDEPBAR ;  /* 0x00000000000079af */ /* 0x000e220000000000 */
[----:B------:R-:W-:Y:S01]  /*c9f0*/  IADD3.X R80, PT, PT, R80, R72, RZ, P4, !PT ;  /* 0x0000004850507210 */ /* 0x000fe200027fe4ff */
[----:B-1----:R-:W-:Y:S01]  /*ca00*/  IMAD.U32 R5, RZ, RZ, UR4 ;  /* 0x00000004ff057e24 */ /* 0x002fe2000f8e00ff */
[----:B------:R-:W-:Y:S07]  /*ca10*/  @P2 BRA `(.L_x_11) ;  /* 0xffffffdc00442947 */ /* 0x000fee000383ffff */
.L_x_8:
[----:B---3--:R-:W1:Y:S01]  /*ca20*/  LDC R133, c[0x0][0x3b4] ;  /* 0x0000ed00ff857b82 */ /* 0x008e620000000800 */
[----:B------:R-:W3:Y:S01]  /*ca30*/  LDCU UR5, c[0x0][0x3b8] ;  /* 0x00007700ff0577ac */ /* 0x000ee20008000800 */
[----:B------:R-:W4:Y:S01]  /*ca40*/  LDCU.128 UR20, c[0x0][0x390] ;  /* 0x00007200ff1477ac */ /* 0x000f220008000c00 */
[----:B------:R-:W-:Y:S05]  /*ca50*/  @!P1 BRA `(.L_x_12) ;  /* 0x0000000000109947 */ /* 0x000fea0003800000 */
[----:B------:R-:W-:-:S06]  /*ca60*/  USHF.L.U32 UR4, UR4, 0x1f, URZ ;  /* 0x0000001f04047899 */ /* 0x000fcc00080006ff */
[----:B------:R-:W-:-:S04]  /*ca70*/  IMAD.U32 R4, RZ, RZ, UR4 ;  /* 0x00000004ff047e24 */ /* 0x000fc8000f8e00ff */
[----:B------:R-:W5:Y:S02]  /*ca80*/  SYNCS.PHASECHK.TRANS64.TRYWAIT P0, [UR12], R4 ;  /* 0x00000004ff0075a7 */ /* 0x000f64000800110c */
[----:B-----5:R-:W-:Y:S05]  /*ca90*/  @!P0 BRA `(.L_x_13) ;  /* 0x0000002400f08947 */ /* 0x020fea0003800000 */
.L_x_12:
[----:B------:R-:W-:-:S04]  /*caa0*/  DEPBAR.LE SB0, 0x0 ;  /* 0x000080000000791a */ /* 0x000fc80000000000 */
[----:B------:R-:W-:Y:S01]  /*cab0*/  BAR.SYNC.DEFER_BLOCKING 0x0 ;  /* 0x0000000000007b1d */ /* 0x000fe20000010000 */
[----:B------:R-:W-:Y:S01]  /*cac0*/  VIADD R134, R0, 0x1 ;  /* 0x0000000100867836 */ /* 0x000fe20000000000 */
[C---:B----4-:R-:W-:Y:S01]  /*cad0*/  ISETP.GE.AND P2, PT, R2.reuse, UR22, PT ;  /* 0x0000001602007c0c */ /* 0x050fe2000bf46270 */
[----:B-1----:R-:W-:Y:S01]  /*cae0*/  IMAD R132, R2, R133, RZ ;  /* 0x0000008502847224 */ /* 0x002fe200078e02ff */
[C---:B------:R-:W-:Y:S01]  /*caf0*/  IADD3 R137, PT, PT, R0.reuse, 0x2, RZ ;  /* 0x0000000200897810 */ /* 0x040fe20007ffe0ff */
[----:B------:R-:W-:Y:S01]  /*cb00*/  VIADD R136, R0, 0x3 ;  /* 0x0000000300887836 */ /* 0x000fe20000000000 */
[----:B------:R-:W-:Y:S01]  /*cb10*/  ISETP.GE.AND P4, PT, R134, UR23, PT ;  /* 0x0000001786007c0c */ /* 0x000fe2000bf86270 */
[----:B---3--:R-:W-:Y:S01]  /*cb20*/  IMAD R139, R0, UR5, RZ ;  /* 0x00000005008b7c24 */ /* 0x008fe2000f8e02ff */
[----:B------:R-:W-:Y:S01]  /*cb30*/  LEA R134, P0, R132, UR20, 0x2 ;  /* 0x0000001484867c11 */ /* 0x000fe2000f8010ff */
[----:B------:R-:W-:Y:S01]  /*cb40*/  IMAD R133, R133, 0x80, R132 ;  /* 0x0000008085857824 */ /* 0x000fe200078e0284 */
[C---:B------:R-:W-:Y:S01]  /*cb50*/  ISETP.LT.AND P2, PT, R0.reuse, UR23, !P2 ;  /* 0x0000001700007c0c */ /* 0x040fe2000d741270 */
[----:B------:R-:W-:Y:S01]  /*cb60*/  VIADD R138, R0, 0x4 ;  /* 0x00000004008a7836 */ /* 0x000fe20000000000 */
[----:B------:R-:W-:Y:S01]  /*cb70*/  LEA.HI.X.SX32 R135, R132, UR21, 0x2, P0 ;  /* 0x0000001584877c11 */ /* 0x000fe200080f16ff */
[----:B------:R-:W-:Y:S01]  /*cb80*/  VIADD R142, R0, 0x5 ;  /* 0x00000005008e7836 */ /* 0x000fe20000000000 */
[----:B------:R-:W-:-:S02]  /*cb90*/  ISETP.GE.AND P0, PT, R137, UR23, PT ;  /* 0x0000001789007c0c */ /* 0x000fc4000bf06270 */
[----:B------:R-:W-:Y:S01]  /*cba0*/  ISETP.GE.AND P1, PT, R136, UR23, PT ;  /* 0x0000001788007c0c */ /* 0x000fe2000bf26270 */
[----:B------:R-:W-:Y:S01]  /*cbb0*/  IMAD.WIDE R136, R139, 0x4, R134 ;  /* 0x000000048b887825 */ /* 0x000fe200078e0286 */
[----:B------:R-:W-:Y:S02]  /*cbc0*/  ISETP.GE.AND P6, PT, R0, UR23, PT ;  /* 0x0000001700007c0c */ /* 0x000fe4000bfc6270 */
[----:B------:R-:W-:Y:S02]  /*cbd0*/  LEA R132, P5, R133, UR20, 0x2 ;  /* 0x0000001485847c11 */ /* 0x000fe4000f8a10ff */
[----:B------:R-:W-:Y:S01]  /*cbe0*/  IADD3 R143, PT, PT, R139, UR5, RZ ;  /* 0x000000058b8f7c10 */ /* 0x000fe2000fffe0ff */
[----:B------:R-:W1:Y:S02]  /*cbf0*/  @!P3 SYNCS.CCTL.IV [UR10+0x34000] ;  /* 0x03400000ff00b9b1 */ /* 0x000e64000800000a */
[----:B-1----:R-:W-:Y:S01]  /*cc00*/  BAR.SYNC.DEFER_BLOCKING 0x0 ;  /* 0x0000000000007b1d */ /* 0x002fe20000010000 */
[----:B------:R-:W-:Y:S01]  /*cc10*/  LEA.HI.X.SX32 R133, R133, UR21, 0x2, P5 ;  /* 0x0000001585857c11 */ /* 0x000fe2000a8f16ff */
[----:B------:R-:W-:Y:S01]  /*cc20*/  VIADD R145, R143, UR5 ;  /* 0x000000058f917c36 */ /* 0x000fe20008000000 */
[----:B------:R-:W-:-:S02]  /*cc30*/  ISETP.LT.AND P5, PT, R2, UR22, !P0 ;  /* 0x0000001602007c0c */ /* 0x000fc4000c7a1270 */
[----:B------:R-:W-:Y:S01]  /*cc40*/  ISETP.LT.AND P0, PT, R3, UR22, !P0 ;  /* 0x0000001603007c0c */ /* 0x000fe2000c701270 */
[--C-:B------:R-:W-:Y:S01]  /*cc50*/  IMAD.WIDE R140, R143, 0x4, R132.reuse ;  /* 0x000000048f8c7825 */ /* 0x100fe200078e0284 */
[----:B------:R-:W-:Y:S01]  /*cc60*/  IADD3 R147, PT, PT, R145, UR5, RZ ;  /* 0x0000000591937c10 */ /* 0x000fe2000fffe0ff */
[----:B--2---:R-:W1:Y:S01]  /*cc70*/  LDTM.x128 R4, tmem[UR11] ;  /* 0x0000000b000479ee */ /* 0x004e6200083c0000 */
[----:B------:R-:W2:Y:S01]  /*cc80*/  @!P3 SYNCS.CCTL.IV [UR10+0x34008] ;  /* 0x03400800ff00b9b1 */ /* 0x000ea2000800000a */
[----:B------:R-:W-:Y:S01]  /*cc90*/  NOP ;  /* 0x0000000000007918 */ /* 0x000fe20000000000 */
[----:B------:R-:W-:Y:S01]  /*cca0*/  ISETP.GE.AND P3, PT, R138, UR23, PT ;  /* 0x000000178a007c0c */ /* 0x000fe2000bf66270 */
[----:B------:R-:W-:Y:S01]  /*ccb0*/  IMAD.WIDE R138, R139, 0x4, R132 ;  /* 0x000000048b8a7825 */ /* 0x000fe200078e0284 */
[----:B-1----:R1:W-:Y:S01]  /*ccc0*/  @P2 STG.E desc[UR18][R136.64], R4 ;  /* 0x0000000488002986 */ /* 0x0023e2000c101912 */
[----:B------:R-:W-:Y:S02]  /*ccd0*/  ISETP.LT.AND P2, PT, R3, UR22, !P6 ;  /* 0x0000001603007c0c */ /* 0x000fe4000f741270 */
[----:B------:R-:W-:-:S02]  /*cce0*/  ISETP.LT.AND P6, PT, R2, UR22, !P4 ;  /* 0x0000001602007c0c */ /* 0x000fc4000e7c1270 */
[----:B------:R-:W-:Y:S01]  /*ccf0*/  ISETP.LT.AND P4, PT, R3, UR22, !P4 ;  /* 0x0000001603007c0c */ /* 0x000fe2000e781270 */
[----:B-1----:R-:W-:-:S08]  /*cd00*/  IMAD.WIDE R136, R143, 0x4, R134 ;  /* 0x000000048f887825 */ /* 0x002fd000078e0286 */
[----:B------:R1:W-:Y:S01]  /*cd10*/  @P2 STG.E desc[UR18][R138.64], R68 ;  /* 0x000000448a002986 */ /* 0x0003e2000c101912 */
[----:B------:R-:W-:Y:S01]  /*cd20*/  ISETP.GE.AND P2, PT, R142, UR23, PT ;  /* 0x000000178e007c0c */ /* 0x000fe2000bf46270 */
[----:B------:R-:W-:Y:S02]  /*cd30*/  VIADD R4, R0, 0x6 ;  /* 0x0000000600047836 */ /* 0x000fe40000000000 */
[----:B------:R3:W-:Y:S01]  /*cd40*/  @P6 STG.E desc[UR18][R136.64], R5 ;  /* 0x0000000588006986 */ /* 0x0007e2000c101912 */
[----:B------:R-:W-:Y:S01]  /*cd50*/  ISETP.LT.AND P6, PT, R2, UR22, !P1 ;  /* 0x0000001602007c0c */ /* 0x000fe2000cfc1270 */
[----:B------:R-:W-:Y:S01]  /*cd60*/  IMAD.WIDE R142, R145, 0x4, R134 ;  /* 0x00000004918e7825 */ /* 0x000fe200078e0286 */
[----:B------:R-:W-:Y:S01]  /*cd70*/  ISETP.LT.AND P1, PT, R3, UR22, !P1 ;  /* 0x0000001603007c0c */ /* 0x000fe2000cf21270 */
[----:B------:R4:W-:Y:S01]  /*cd80*/  @P4 STG.E desc[UR18][R140.64], R69 ;  /* 0x000000458c004986 */ /* 0x0009e2000c101912 */
[----:B------:R-:W-:Y:S01]  /*cd90*/  ISETP.GE.AND P4, PT, R4, UR23, PT ;  /* 0x0000001704007c0c */ /* 0x000fe2000bf86270 */
[----:B-1----:R-:W-:-:S02]  /*cda0*/  IMAD.WIDE R138, R145, 0x4, R132 ;  /* 0x00000004918a7825 */ /* 0x002fc400078e0284 */
[----:B------:R1:W-:Y:S01]  /*cdb0*/  @P5 STG.E desc[UR18][R142.64], R6 ;  /* 0x000000068e005986 */ /* 0x0003e2000c101912 */
[C---:B------:R-:W-:Y:S01]  /*cdc0*/  ISETP.LT.AND P5, PT, R2.reuse, UR22, !P3 ;  /* 0x0000001602007c0c */ /* 0x040fe2000dfa1270 */
[----:B---3--:R-:W-:Y:S02]  /*cdd0*/  IMAD.WIDE R4, R147, 0x4, R134 ;  /* 0x0000000493047825 */ /* 0x008fe400078e0286 */
[----:B------:R3:W-:Y:S01]  /*cde0*/  @P0 STG.E desc[UR18][R138.64], R70 ;  /* 0x000000468a000986 */ /* 0x0007e2000c101912 */
[----:B------:R-:W-:Y:S01]  /*cdf0*/  ISETP.LT.AND P3, PT, R3, UR22, !P3 ;  /* 0x0000001603007c0c */ /* 0x000fe2000df61270 */
[----:B----4-:R-:W-:Y:S02]  /*ce00*/  IMAD.WIDE R68, R147, 0x4, R132 ;  /* 0x0000000493447825 */ /* 0x010fe400078e0284 */
[----:B------:R4:W-:Y:S01]  /*ce10*/  @P6 STG.E desc[UR18][R4.64], R7 ;  /* 0x0000000704006986 */ /* 0x0009e2000c101912 */
[----:B------:R-:W-:Y:S01]  /*ce20*/  ISETP.LT.AND P6, PT, R2, UR22, !P2 ;  /* 0x0000001602007c0c */ /* 0x000fe2000d7c1270 */
[----:B------:R-:W-:-:S02]  /*ce30*/  VIADD R136, R0, 0x7 ;  /* 0x0000000700887836 */ /* 0x000fc40000000000 */
[----:B------:R5:W-:Y:S01]  /*ce40*/  @P1 STG.E desc[UR18][R68.64], R71 ;  /* 0x0000004744001986 */ /* 0x000be2000c101912 */
[----:B------:R-:W-:Y:S01]  /*ce50*/  VIADD R147, R147, UR5 ;  /* 0x0000000593937c36 */ /* 0x000fe20008000000 */
[----:B------:R-:W-:Y:S01]  /*ce60*/  ISETP.LT.AND P2, PT, R3, UR22, !P2 ;  /* 0x0000001603007c0c */ /* 0x000fe2000d741270 */
[----:B-1----:R-:W-:Y:S01]  /*ce70*/  VIADD R6, R0, 0x8 ;  /* 0x0000000800067836 */ /* 0x002fe20000000000 */
[----:B------:R-:W-:Y:S01]  /*ce80*/  ISETP.GE.AND P0, PT, R136, UR23, PT ;  /* 0x0000001788007c0c */ /* 0x000fe2000bf06270 */
[C---:B------:R-:W-:Y:S01]  /*ce90*/  IMAD.WIDE R136, R147.reuse, 0x4, R134 ;  /* 0x0000000493887825 */ /* 0x040fe200078e0286 */
[C---:B------:R-:W-:Y:S02]  /*cea0*/  IADD3 R141, PT, PT, R147.reuse, UR5, RZ ;  /* 0x00000005938d7c10 */ /* 0x040fe4000fffe0ff */
[----:B------:R-:W-:Y:S01]  /*ceb0*/  ISETP.GE.AND P1, PT, R6, UR23, PT ;  /* 0x0000001706007c0c */ /* 0x000fe2000bf26270 */
[----:B---3--:R-:W-:Y:S01]  /*cec0*/  IMAD.WIDE R138, R147, 0x4, R132 ;  /* 0x00000004938a7825 */ /* 0x008fe200078e0284 */
[----:B------:R1:W-:Y:S01]  /*ced0*/  @P5 STG.E desc[UR18][R136.64], R8 ;  /* 0x0000000888005986 */ /* 0x0003e2000c101912 */
[----:B------:R-:W-:-:S02]  /*cee0*/  ISETP.LT.AND P5, PT, R2, UR22, !P4 ;  /* 0x0000001602007c0c */ /* 0x000fc4000e7a1270 */
[----:B----4-:R-:W-:Y:S01]  /*cef0*/  IMAD.WIDE R4, R141, 0x4, R134 ;  /* 0x000000048d047825 */ /* 0x010fe200078e0286 */
[----:B------:R-:W-:Y:S01]  /*cf00*/  @P3 STG.E desc[UR18][R138.64], R72 ;  /* 0x000000488a003986 */ /* 0x000fe2000c101912 */
[----:B------:R-:W-:Y:S02]  /*cf10*/  ISETP.LT.AND P4, PT, R3, UR22, !P4 ;  /* 0x0000001603007c0c */ /* 0x000fe4000e781270 */
[----:B-----5:R-:W-:Y:S01]  /*cf20*/  VIADD R71, R141, UR5 ;  /* 0x000000058d477c36 */ /* 0x020fe20008000000 */
[----:B------:R3:W-:Y:S01]  /*cf30*/  @P6 STG.E desc[UR18][R4.64], R9 ;  /* 0x0000000904006986 */ /* 0x0007e2000c101912 */
[----:B------:R-:W-:Y:S01]  /*cf40*/  ISETP.LT.AND P6, PT, R2, UR22, !P0 ;  /* 0x0000001602007c0c */ /* 0x000fe2000c7c1270 */
[----:B------:R-:W-:Y:S01]  /*cf50*/  VIADD R70, R0, 0x9 ;  /* 0x0000000900467836 */ /* 0x000fe20000000000 */
[----:B------:R-:W-:Y:S01]  /*cf60*/  ISETP.LT.AND P0, PT, R3, UR22, !P0 ;  /* 0x0000001603007c0c */ /* 0x000fe2000c701270 */
[----:B------:R-:W-:Y:S01]  /*cf70*/  IMAD.WIDE R6, R141, 0x4, R132 ;  /* 0x000000048d067825 */ /* 0x000fe200078e0284 */
[----:B-1----:R-:W-:-:S02]  /*cf80*/  IADD3 R137, PT, PT, R71, UR5, RZ ;  /* 0x0000000547897c10 */ /* 0x002fc4000fffe0ff */
[----:B------:R-:W-:Y:S01]  /*cf90*/  ISETP.GE.AND P3, PT, R70, UR23, PT ;  /* 0x0000001746007c0c */ /* 0x000fe2000bf66270 */
[C---:B------:R-:W-:Y:S01]  /*cfa0*/  IMAD.WIDE R68, R71.reuse, 0x4, R134 ;  /* 0x0000000447447825 */ /* 0x040fe200078e0286 */
[----:B------:R1:W-:Y:S03]  /*cfb0*/  @P2 STG.E desc[UR18][R6.64], R73 ;  /* 0x0000004906002986 */ /* 0x0003e6000c101912 */
[----:B------:R-:W-:Y:S01]  /*cfc0*/  VIADD R8, R0, 0xa ;  /* 0x0000000a00087836 */ /* 0x000fe20000000000 */
[----:B------:R4:W-:Y:S01]  /*cfd0*/  @P5 STG.E desc[UR18][R68.64], R10 ;  /* 0x0000000a44005986 */ /* 0x0009e2000c101912 */
[----:B------:R-:W-:Y:S01]  /*cfe0*/  IMAD.WIDE R70, R71, 0x4, R132 ;  /* 0x0000000447467825 */ /* 0x000fe200078e0284 */
[----:B------:R-:W-:Y:S02]  /*cff0*/  ISETP.LT.AND P5, PT, R2, UR22, !P1 ;  /* 0x0000001602007c0c */ /* 0x000fe4000cfa1270 */
[----:B------:R-:W-:Y:S01]  /*d000*/  ISETP.GE.AND P2, PT, R8, UR23, PT ;  /* 0x0000001708007c0c */ /* 0x000fe2000bf46270 */
[----:B---3--:R-:W-:Y:S01]  /*d010*/  IMAD.WIDE R4, R137, 0x4, R134 ;  /* 0x0000000489047825 */ /* 0x008fe200078e0286 */
[----:B------:R3:W-:Y:S01]  /*d020*/  @P4 STG.E desc[UR18][R70.64], R74 ;  /* 0x0000004a46004986 */ /* 0x0007e2000c101912 */
[----:B------:R-:W-:-:S02]  /*d030*/  ISETP.LT.AND P1, PT, R3, UR22, !P1 ;  /* 0x0000001603007c0c */ /* 0x000fc4000cf21270 */
[----:B-1----:R-:W-:Y:S01]  /*d040*/  IMAD.WIDE R6, R137, 0x4, R132 ;  /* 0x0000000489067825 */ /* 0x002fe200078e0284 */
[----:B------:R1:W-:Y:S01]  /*d050*/  @P6 STG.E desc[UR18][R4.64], R11 ;  /* 0x0000000b04006986 */ /* 0x0003e2000c101912 */
[----:B------:R-:W-:Y:S02]  /*d060*/  ISETP.LT.AND P6, PT, R2, UR22, !P3 ;  /* 0x0000001602007c0c */ /* 0x000fe4000dfc1270 */
[C---:B------:R-:W-:Y:S01]  /*d070*/  VIADD R8, R0.reuse, 0xb ;  /* 0x0000000b00087836 */ /* 0x040fe20000000000 */
[----:B------:R-:W-:Y:S01]  /*d080*/  ISETP.LT.AND P3, PT, R3, UR22, !P3 ;  /* 0x0000001603007c0c */ /* 0x000fe2000df61270 */
[----:B------:R-:W-:Y:S01]  /*d090*/  VIADD R137, R137, UR5 ;  /* 0x0000000589897c36 */ /* 0x000fe20008000000 */
[----:B------:R5:W-:Y:S01]  /*d0a0*/  @P0 STG.E desc[UR18][R6.64], R75 ;  /* 0x0000004b06000986 */ /* 0x000be2000c101912 */
[----:B----4-:R-:W-:Y:S01]  /*d0b0*/  VIADD R10, R0, 0xc ;  /* 0x0000000c000a7836 */ /* 0x010fe20000000000 */
[----:B------:R-:W-:Y:S01]  /*d0c0*/  ISETP.GE.AND P4, PT, R8, UR23, PT ;  /* 0x0000001708007c0c */ /* 0x000fe2000bf86270 */
[C---:B------:R-:W-:Y:S01]  /*d0d0*/  IMAD.WIDE R8, R137.reuse, 0x4, R134 ;  /* 0x0000000489087825 */ /* 0x040fe200078e0286 */
[----:B---3--:R-:W-:-:S02]  /*d0e0*/  IADD3 R71, PT, PT, R137, UR5, RZ ;  /* 0x0000000589477c10 */ /* 0x008fc4000fffe0ff */
[----:B------:R-:W-:Y:S01]  /*d0f0*/  ISETP.GE.AND P0, PT, R10, UR23, PT ;  /* 0x000000170a007c0c */ /* 0x000fe2000bf06270 */
[----:B------:R-:W-:Y:S01]  /*d100*/  IMAD.WIDE R68, R137, 0x4, R132 ;  /* 0x0000000489447825 */ /* 0x000fe200078e0284 */
[----:B------:R-:W-:Y:S01]  /*d110*/  @P5 STG.E desc[UR18][R8.64], R12 ;  /* 0x0000000c08005986 */ /* 0x000fe2000c101912 */
[----:B------:R-:W-:Y:S02]  /*d120*/  ISETP.LT.AND P5, PT, R2, UR22, !P2 ;  /* 0x0000001602007c0c */ /* 0x000fe4000d7a1270 */
[----:B-1----:R-:W-:Y:S01]  /*d130*/  IMAD.WIDE R4, R71, 0x4, R134 ;  /* 0x0000000447047825 */ /* 0x002fe200078e0286 */
[----:B------:R1:W-:Y:S01]  /*d140*/  @P1 STG.E desc[UR18][R68.64], R76 ;  /* 0x0000004c44001986 */ /* 0x0003e2000c101912 */
[----:B------:R-:W-:Y:S02]  /*d150*/  ISETP.LT.AND P2, PT, R3, UR22, !P2 ;  /* 0x0000001603007c0c */ /* 0x000fe4000d741270 */
[----:B------:R-:W-:Y:S01]  /*d160*/  VIADD R10, R0, 0xd ;  /* 0x0000000d000a7836 */ /* 0x000fe20000000000 */
[----:B------:R3:W-:Y:S01]  /*d170*/  @P6 STG.E desc[UR18][R4.64], R13 ;  /* 0x0000000d04006986 */ /* 0x0007e2000c101912 */
[C---:B------:R-:W-:Y:S01]  /*d180*/  VIADD R11, R71.reuse, UR5 ;  /* 0x00000005470b7c36 */ /* 0x040fe20008000000 */
[----:B------:R-:W-:Y:S01]  /*d190*/  ISETP.LT.AND P6, PT, R2, UR22, !P4 ;  /* 0x0000001602007c0c */ /* 0x000fe2000e7c1270 */
[----:B-----5:R-:W-:Y:S01]  /*d1a0*/  IMAD.WIDE R6, R71, 0x4, R132 ;  /* 0x0000000447067825 */ /* 0x020fe200078e0284 */
[----:B------:R-:W-:-:S02]  /*d1b0*/  ISETP.GE.AND P1, PT, R10, UR23, PT ;  /* 0x000000170a007c0c */ /* 0x000fc4000bf26270 */
[----:B------:R-:W-:Y:S01]  /*d1c0*/  ISETP.LT.AND P4, PT, R3, UR22, !P4 ;  /* 0x0000001603007c0c */ /* 0x000fe2000e781270 */
[----:B------:R-:W-:Y:S01]  /*d1d0*/  VIADD R10, R0, 0xe ;  /* 0x0000000e000a7836 */ /* 0x000fe20000000000 */
[C---:B-1----:R-:W-:Y:S01]  /*d1e0*/  IADD3 R69, PT, PT, R11.reuse, UR5, RZ ;  /* 0x000000050b457c10 */ /* 0x042fe2000fffe0ff */
[C---:B------:R-:W-:Y:S01]  /*d1f0*/  IMAD.WIDE R8, R11.reuse, 0x4, R134 ;  /* 0x000000040b087825 */ /* 0x040fe200078e0286 */
[----:B------:R1:W-:Y:S02]  /*d200*/  @P3 STG.E desc[UR18][R6.64], R77 ;  /* 0x0000004d06003986 */ /* 0x0003e4000c101912 */
[----:B------:R-:W-:Y:S01]  /*d210*/  ISETP.GE.AND P3, PT, R10, UR23, PT ;  /* 0x000000170a007c0c */ /* 0x000fe2000bf66270 */
[----:B------:R-:W-:Y:S01]  /*d220*/  IMAD.WIDE R10, R11, 0x4, R132 ;  /* 0x000000040b0a7825 */ /* 0x000fe200078e0284 */
[----:B------:R4:W-:Y:S01]  /*d230*/  @P5 STG.E desc[UR18][R8.64], R14 ;  /* 0x0000000e08005986 */ /* 0x0009e2000c101912 */
[----:B------:R-:W-:Y:S02]  /*d240*/  ISETP.LT.AND P5, PT, R2, UR22, !P0 ;  /* 0x0000001602007c0c */ /* 0x000fe4000c7a1270 */
[----:B---3--:R-:W-:Y:S01]  /*d250*/  IMAD.WIDE R4, R69, 0x4, R134 ;  /* 0x0000000445047825 */ /* 0x008fe200078e0286 */
[----:B------:R3:W-:Y:S01]  /*d260*/  @P2 STG.E desc[UR18][R10.64], R78 ;  /* 0x0000004e0a002986 */ /* 0x0007e2000c101912 */
[----:B------:R-:W-:-:S02]  /*d270*/  ISETP.LT.AND P0, PT, R3, UR22, !P0 ;  /* 0x0000001603007c0c */ /* 0x000fc4000c701270 */
[----:B------:R-:W-:Y:S01]  /*d280*/  VIADD R12, R0, 0xf ;  /* 0x0000000f000c7836 */ /* 0x000fe20000000000 */
[----:B------:R5:W-:Y:S01]  /*d290*/  @P6 STG.E desc[UR18][R4.64], R15 ;  /* 0x0000000f04006986 */ /* 0x000be2000c101912 */
[----:B-1----:R-:W-:Y:S01]  /*d2a0*/  IMAD.WIDE R6, R69, 0x4, R132 ;  /* 0x0000000445067825 */ /* 0x002fe200078e0284 */
[----:B------:R-:W-:Y:S02]  /*d2b0*/  ISETP.LT.AND P6, PT, R2, UR22, !P1 ;  /* 0x0000001602007c0c */ /* 0x000fe4000cfc1270 */
[----:B------:R-:W-:Y:S01]  /*d2c0*/  ISETP.LT.AND P1, PT, R3, UR22, !P1 ;  /* 0x0000001603007c0c */ /* 0x000fe2000cf21270 */
[----:B------:R-:W-:Y:S01]  /*d2d0*/  VIADD R69, R69, UR5 ;  /* 0x0000000545457c36 */ /* 0x000fe20008000000 */
[----:B------:R1:W-:Y:S01]  /*d2e0*/  @P4 STG.E desc[UR18][R6.64], R79 ;  /* 0x0000004f06004986 */ /* 0x0003e2000c101912 */
[----:B------:R-:W-:Y:S01]  /*d2f0*/  ISETP.GE.AND P2, PT, R12, UR23, PT ;  /* 0x000000170c007c0c */ /* 0x000fe2000bf46270 */
[----:B------:R-:W-:Y:S02]  /*d300*/  VIADD R12, R0, 0x10 ;  /* 0x00000010000c7836 */ /* 0x000fe40000000000 */
[C---:B------:R-:W-:Y:S01]  /*d310*/  IADD3 R13, PT, PT, R69.reuse, UR5, RZ ;  /* 0x00000005450d7c10 */ /* 0x040fe2000fffe0ff */
[----:B----4-:R-:W-:-:S02]  /*d320*/  IMAD.WIDE R8, R69, 0x4, R134 ;  /* 0x0000000445087825 */ /* 0x010fc400078e0286 */
[----:B------:R-:W-:Y:S02]  /*d330*/  ISETP.GE.AND P4, PT, R12, UR23, PT ;  /* 0x000000170c007c0c */ /* 0x000fe4000bf86270 */
[----:B---3--:R-:W-:Y:S01]  /*d340*/  IMAD.WIDE R10, R69, 0x4, R132 ;  /* 0x00000004450a7825 */ /* 0x008fe200078e0284 */
[----:B------:R3:W-:Y:S01]  /*d350*/  @P5 STG.E desc[UR18][R8.64], R16 ;  /* 0x0000001008005986 */ /* 0x0007e2000c101912 */
[C---:B------:R-:W-:Y:S02]  /*d360*/  ISETP.LT.AND P5, PT, R2.reuse, UR22, !P3 ;  /* 0x0000001602007c0c */ /* 0x040fe4000dfa1270 */
[----:B-----5:R-:W-:Y:S01]  /*d370*/  IMAD.WIDE R4, R13, 0x4, R134 ;  /* 0x000000040d047825 */ /* 0x020fe200078e0286 */
[----:B------:R4:W-:Y:S01]  /*d380*/  @P0 STG.E desc[UR18][R10.64], R80 ;  /* 0x000000500a000986 */ /* 0x0009e2000c101912 */
[----:B------:R-:W-:Y:S02]  /*d390*/  ISETP.LT.AND P3, PT, R3, UR22, !P3 ;  /* 0x0000001603007c0c */ /* 0x000fe4000df61270 */
[----:B-1----:R-:W-:Y:S01]  /*d3a0*/  IMAD.WIDE R6, R13, 0x4, R132 ;  /* 0x000000040d067825 */ /* 0x002fe200078e0284 */
[----:B------:R1:W-:Y:S01]  /*d3b0*/  @P6 STG.E desc[UR18][R4.64], R17 ;  /* 0x0000001104006986 */ /* 0x0003e2000c101912 */
[----:B------:R-:W-:-:S02]  /*d3c0*/  ISETP.LT.AND P6, PT, R2, UR22, !P2 ;  /* 0x0000001602007c0c */ /* 0x000fc4000d7c1270 */
[----:B------:R-:W-:Y:S01]  /*d3d0*/  VIADD R13, R13, UR5 ;  /* 0x000000050d0d7c36 */ /* 0x000fe20008000000 */
[----:B------:R5:W-:Y:S01]  /*d3e0*/  @P1 STG.E desc[UR18][R6.64], R81 ;  /* 0x0000005106001986 */ /* 0x000be2000c101912 */
[----:B------:R-:W-:Y:S01]  /*d3f0*/  VIADD R12, R0, 0x11 ;  /* 0x00000011000c7836 */ /* 0x000fe20000000000 */
[----:B------:R-:W-:Y:S01]  /*d400*/  ISETP.LT.AND P2, PT, R3, UR22, !P2 ;  /* 0x0000001603007c0c */ /* 0x000fe2000d741270 */
[C---:B---3--:R-:W-:Y:S01]  /*d410*/  IMAD.WIDE R8, R13.reuse, 0x4, R134 ;  /* 0x000000040d087825 */ /* 0x048fe200078e0286 */
[C---:B------:R-:W-:Y:S02]  /*d420*/  IADD3 R15, PT, PT, R13.reuse, UR5, RZ ;  /* 0x000000050d0f7c10 */ /* 0x040fe4000fffe0ff */
[----:B------:R-:W-:Y:S01]  /*d430*/  ISETP.GE.AND P0, PT, R12, UR23, PT ;  /* 0x000000170c007c0c */ /* 0x000fe2000bf06270 */
[----:B----4-:R-:W-:Y:S01]  /*d440*/  IMAD.WIDE R10, R13, 0x4, R132 ;  /* 0x000000040d0a7825 */ /* 0x010fe200078e0284 */
[----:B------:R3:W-:Y:S01]  /*d450*/  @P5 STG.E desc[UR18][R8.64], R18 ;  /* 0x0000001208005986 */ /* 0x0007e2000c101912 */
[----:B------:R-:W-:-:S02]  /*d460*/  ISETP.LT.AND P5, PT, R2, UR22, !P4 ;  /* 0x0000001602007c0c */ /* 0x000fc4000e7a1270 */
[----:B-1----:R-:W-:Y:S01]  /*d470*/  IMAD.WIDE R4, R15, 0x4, R134 ;  /* 0x000000040f047825 */ /* 0x002fe200078e0286 */
[----:B------:R1:W-:Y:S01]  /*d480*/  @P3 STG.E desc[UR18][R10.64], R82 ;  /* 0x000000520a003986 */ /* 0x0003e2000c101912 */
[----:B------:R-:W-:Y:S02]  /*d490*/  ISETP.LT.AND P4, PT, R3, UR22, !P4 ;  /* 0x0000001603007c0c */ /* 0x000fe4000e781270 */
[C---:B-----5:R-:W-:Y:S01]  /*d4a0*/  IMAD.WIDE R6, R15.reuse, 0x4, R132 ;  /* 0x000000040f067825 */ /* 0x060fe200078e0284 */
[----:B------:R4:W-:Y:S01]  /*d4b0*/  @P6 STG.E desc[UR18][R4.64], R19 ;  /* 0x0000001304006986 */ /* 0x0009e2000c101912 */
[----:B------:R-:W-:Y:S02]  /*d4c0*/  ISETP.LT.AND P6, PT, R2, UR22, !P0 ;  /* 0x0000001602007c0c */ /* 0x000fe4000c7c1270 */
[----:B------:R-:W-:Y:S01]  /*d4d0*/  VIADD R15, R15, UR5 ;  /* 0x000000050f0f7c36 */ /* 0x000fe20008000000 */
[----:B------:R5:W-:Y:S01]  /*d4e0*/  @P2 STG.E desc[UR18][R6.64], R83 ;  /* 0x0000005306002986 */ /* 0x000be2000c101912 */
[----:B------:R-:W-:Y:S01]  /*d4f0*/  VIADD R12, R0, 0x12 ;  /* 0x00000012000c7836 */ /* 0x000fe20000000000 */
[----:B------:R-:W-:Y:S01]  /*d500*/  ISETP.LT.AND P0, PT, R3, UR22, !P0 ;  /* 0x0000001603007c0c */ /* 0x000fe2000c701270 */
[C---:B---3--:R-:W-:Y:S01]  /*d510*/  IMAD.WIDE R8, R15.reuse, 0x4, R134 ;  /* 0x000000040f087825 */ /* 0x048fe200078e0286 */
[----:B------:R-:W-:-:S02]  /*d520*/  IADD3 R13, PT, PT, R15, UR5, RZ ;  /* 0x000000050f0d7c10 */ /* 0x000fc4000fffe0ff */
[----:B------:R-:W-:Y:S01]  /*d530*/  ISETP.GE.AND P1, PT, R12, UR23, PT ;  /* 0x000000170c007c0c */ /* 0x000fe2000bf26270 */
[----:B------:R-:W-:Y:S01]  /*d540*/  VIADD R12, R0, 0x13 ;  /* 0x00000013000c7836 */ /* 0x000fe20000000000 */
[----:B------:R3:W-:Y:S01]  /*d550*/  @P5 STG.E desc[UR18][R8.64], R20 ;  /* 0x0000001408005986 */ /* 0x0007e2000c101912 */
[----:B-1----:R-:W-:Y:S01]  /*d560*/  IMAD.WIDE R10, R15, 0x4, R132 ;  /* 0x000000040f0a7825 */ /* 0x002fe200078e0284 */
[----:B------:R-:W-:Y:S02]  /*d570*/  ISETP.LT.AND P5, PT, R2, UR22, !P1 ;  /* 0x0000001602007c0c */ /* 0x000fe4000cfa1270 */
[----:B------:R-:W-:Y:S01]  /*d580*/  ISETP.GE.AND P3, PT, R12, UR23, PT ;  /* 0x000000170c007c0c */ /* 0x000fe2000bf66270 */
[----:B----4-:R-:W-:Y:S01]  /*d590*/  IMAD.WIDE R4, R13, 0x4, R134 ;  /* 0x000000040d047825 */ /* 0x010fe200078e0286 */
[----:B------:R1:W-:Y:S01]  /*d5a0*/  @P4 STG.E desc[UR18][R10.64], R84 ;  /* 0x000000540a004986 */ /* 0x0003e2000c101912 */
[----:B------:R-:W-:Y:S02]  /*d5b0*/  ISETP.LT.AND P1, PT, R3, UR22, !P1 ;  /* 0x0000001603007c0c */ /* 0x000fe4000cf21270 */
[----:B-----5:R-:W-:Y:S01]  /*d5c0*/  IMAD.WIDE R6, R13, 0x4, R132 ;  /* 0x000000040d067825 */ /* 0x020fe200078e0284 */
        /* <DEDUP_REMOVED lines=9> */
[----:B------:R-:W-:Y:S01]  /*d660*/  VIADD R12, R0, 0x15 ;  /* 0x00000015000c7836 */ /* 0x000fe20000000000 */
[----:B------:R3:W-:Y:S01]  /*d670*/  @P5 STG.E desc[UR18][R8.64], R22 ;  /* 0x0000001608005986 */ /* 0x0007e2000c101912 */
[----:B-1----:R-:W-:Y:S01]  /*d680*/  IMAD.WIDE R10, R13, 0x4, R132 ;  /* 0x000000040d0a7825 */ /* 0x002fe200078e0284 */
[----:B------:R-:W-:-:S02]  /*d690*/  ISETP.LT.AND P5, PT, R2, UR22, !P2 ;  /* 0x0000001602007c0c */ /* 0x000fc4000d7a1270 */
[----:B------:R-:W-:Y:S01]  /*d6a0*/  ISETP.GE.AND P4, PT, R12, UR23, PT ;  /* 0x000000170c007c0c */ /* 0x000fe2000bf86270 */
[----:B----4-:R-:W-:Y:S01]  /*d6b0*/  IMAD.WIDE R4, R15, 0x4, R134 ;  /* 0x000000040f047825 */ /* 0x010fe200078e0286 */
        /* <DEDUP_REMOVED lines=96> */
[----:B------:R-:W-:Y:S01]  /*dcc0*/  ISETP.LT.AND P4, PT, R3, UR22, !P4 ;  /* 0x0000001603007c0c */ /* 0x000fe2000e781270 */
[----:B------:R-:W-:Y:S01]  /*dcd0*/  VIADD R12, R0, 0x20 ;  /* 0x00000020000c7836 */ /* 0x000fe20000000000 */
[----:B------:R5:W-:Y:S01]  /*dce0*/  @P3 STG.E desc[UR18][R6.64], R97 ;  /* 0x0000006106003986 */ /* 0x000be2000c101912 */
        /* <DEDUP_REMOVED lines=11> */
[----:B-----5:R-:W-:Y:S01]  /*dda0*/  IMAD.WIDE R6, R15, 0x4, R132 ;  /* 0x000000040f067825 */ /* 0x020fe200078e0284 */
        /* <DEDUP_REMOVED lines=182> */
[----:B------:R-:W-:Y:S01]  /*e910*/  VIADD R12, R0, 0x36 ;  /* 0x00000036000c7836 */ /* 0x000fe20000000000 */
[----:B------:R5:W-:Y:S01]  /*e920*/  @P6 STG.E desc[UR18][R6.64], R119 ;  /* 0x0000007706006986 */ /* 0x000be2000c101912 */
[----:B------:R-:W-:Y:S01]  /*e930*/  VIADD R15, R15, UR5 ;  /* 0x000000050f0f7c36 */ /* 0x000fe20008000000 */
[----:B------:R-:W-:-:S02]  /*e940*/  ISETP.LT.AND P6, PT, R3, UR22, !P0 ;  /* 0x0000001603007c0c */ /* 0x000fc4000c7c1270 */
[----:B------:R-:W-:Y:S01]  /*e950*/  ISETP.GE.AND P2, PT, R12, UR23, PT ;  /* 0x000000170c007c0c */ /* 0x000fe2000bf46270 */
[C---:B---3--:R-:W-:Y:S01]  /*e960*/  IMAD.WIDE R8, R15.reuse, 0x4, R134 ;  /* 0x000000040f087825 */ /* 0x048fe200078e0286 */
[----:B------:R-:W-:-:S03]  /*e970*/  IADD3 R13, PT, PT, R15, UR5, RZ ;  /* 0x000000050f0d7c10 */ /* 0x000fc6000fffe0ff */
        /* <DEDUP_REMOVED lines=8> */
[----:B------:R-:W-:Y:S01]  /*ea00*/  VIADD R12, R0, 0x38 ;  /* 0x00000038000c7836 */ /* 0x000fe20000000000 */
[----:B------:R4:W-:Y:S01]  /*ea10*/  @P4 STG.E desc[UR18][R4.64], R57 ;  /* 0x0000003904004986 */ /* 0x0009e2000c101912 */
[----:B-----5:R-:W-:Y:S01]  /*ea20*/  IMAD.WIDE R6, R13, 0x4, R132 ;  /* 0x000000040d067825 */ /* 0x020fe200078e0284 */
[----:B------:R-:W-:-:S02]  /*ea30*/  ISETP.LT.AND P4, PT, R2, UR22, !P3 ;  /* 0x0000001602007c0c */ /* 0x000fc4000df81270 */
[----:B------:R-:W-:Y:S01]  /*ea40*/  ISETP.GE.AND P0, PT, R12, UR23, PT ;  /* 0x000000170c007c0c */ /* 0x000fe2000bf06270 */
[----:B------:R-:W-:Y:S01]  /*ea50*/  VIADD R13, R13, UR5 ;  /* 0x000000050d0d7c36 */ /* 0x000fe20008000000 */
[----:B------:R5:W-:Y:S01]  /*ea60*/  @P6 STG.E desc[UR18][R6.64], R121 ;  /* 0x0000007906006986 */ /* 0x000be2000c101912 */
[----:B------:R-:W-:Y:S01]  /*ea70*/  VIADD R12, R0, 0x39 ;  /* 0x00000039000c7836 */ /* 0x000fe20000000000 */
[----:B------:R-:W-:Y:S01]  /*ea80*/  ISETP.LT.AND P6, PT, R3, UR22, !P3 ;  /* 0x0000001603007c0c */ /* 0x000fe2000dfc1270 */
[C---:B---3--:R-:W-:Y:S01]  /*ea90*/  IMAD.WIDE R8, R13.reuse, 0x4, R134 ;  /* 0x000000040d087825 */ /* 0x048fe200078e0286 */
[C---:B------:R-:W-:Y:S02]  /*eaa0*/  IADD3 R15, PT, PT, R13.reuse, UR5, RZ ;  /* 0x000000050d0f7c10 */ /* 0x040fe4000fffe0ff */
[----:B------:R-:W-:Y:S01]  /*eab0*/  ISETP.GE.AND P1, PT, R12, UR23, PT ;  /* 0x000000170c007c0c */ /* 0x000fe2000bf26270 */
[----:B-1----:R-:W-:Y:S01]  /*eac0*/  IMAD.WIDE R10, R13, 0x4, R132 ;  /* 0x000000040d0a7825 */ /* 0x002fe200078e0284 */
[----:B------:R1:W-:Y:S01]  /*ead0*/  @P5 STG.E desc[UR18][R8.64], R58 ;  /* 0x0000003a08005986 */ /* 0x0003e2000c101912 */
[----:B------:R-:W-:-:S02]  /*eae0*/  ISETP.LT.AND P5, PT, R2, UR22, !P0 ;  /* 0x0000001602007c0c */ /* 0x000fc4000c7a1270 */
[----:B------:R-:W-:Y:S01]  /*eaf0*/  VIADD R12, R0, 0x3a ;  /* 0x0000003a000c7836 */ /* 0x000fe20000000000 */
[----:B------:R3:W-:Y:S01]  /*eb00*/  @P2 STG.E desc[UR18][R10.64], R122 ;  /* 0x0000007a0a002986 */ /* 0x0007e2000c101912 */
[----:B----4-:R-:W-:Y:S01]  /*eb10*/  IMAD.WIDE R4, R15, 0x4, R134 ;  /* 0x000000040f047825 */ /* 0x010fe200078e0286 */
[----:B------:R-:W-:Y:S02]  /*eb20*/  ISETP.LT.AND P0, PT, R3, UR22, !P0 ;  /* 0x0000001603007c0c */ /* 0x000fe4000c701270 */
[----:B------:R-:W-:Y:S01]  /*eb30*/  ISETP.GE.AND P3, PT, R12, UR23, PT ;  /* 0x000000170c007c0c */ /* 0x000fe2000bf66270 */
[C---:B-----5:R-:W-:Y:S01]  /*eb40*/  IMAD.WIDE R6, R15.reuse, 0x4, R132 ;  /* 0x000000040f067825 */ /* 0x060fe200078e0284 */
[----:B------:R4:W-:Y:S01]  /*eb50*/  @P4 STG.E desc[UR18][R4.64], R59 ;  /* 0x0000003b04004986 */ /* 0x0009e2000c101912 */
[----:B------:R-:W-:Y:S02]  /*eb60*/  ISETP.LT.AND P4, PT, R2, UR22, !P1 ;  /* 0x0000001602007c0c */ /* 0x000fe4000cf81270 */
[----:B------:R-:W-:Y:S01]  /*eb70*/  VIADD R15, R15, UR5 ;  /* 0x000000050f0f7c36 */ /* 0x000fe20008000000 */
[----:B------:R5:W-:Y:S01]  /*eb80*/  @P6 STG.E desc[UR18][R6.64], R123 ;  /* 0x0000007b06006986 */ /* 0x000be2000c101912 */
[----:B------:R-:W-:Y:S01]  /*eb90*/  VIADD R12, R0, 0x3b ;  /* 0x0000003b000c7836 */ /* 0x000fe20000000000 */
[----:B------:R-:W-:Y:S01]  /*eba0*/  ISETP.LT.AND P6, PT, R3, UR22, !P1 ;  /* 0x0000001603007c0c */ /* 0x000fe2000cfc1270 */
[C---:B-1----:R-:W-:Y:S01]  /*ebb0*/  IMAD.WIDE R8, R15.reuse, 0x4, R134 ;  /* 0x000000040f087825 */ /* 0x042fe200078e0286 */
[----:B------:R-:W-:-:S02]  /*ebc0*/  IADD3 R13, PT, PT, R15, UR5, RZ ;  /* 0x000000050f0d7c10 */ /* 0x000fc4000fffe0ff */
[----:B------:R-:W-:Y:S01]  /*ebd0*/  ISETP.GE.AND P2, PT, R12, UR23, PT ;  /* 0x000000170c007c0c */ /* 0x000fe2000bf46270 */
[----:B------:R-:W-:Y:S01]  /*ebe0*/  VIADD R12, R0, 0x3c ;  /* 0x0000003c000c7836 */ /* 0x000fe20000000000 */
[----:B------:R1:W-:Y:S01]  /*ebf0*/  @P5 STG.E desc[UR18][R8.64], R60 ;  /* 0x0000003c08005986 */ /* 0x0003e2000c101912 */
[----:B---3--:R-:W-:Y:S01]  /*ec00*/  IMAD.WIDE R10, R15, 0x4, R132 ;  /* 0x000000040f0a7825 */ /* 0x008fe200078e0284 */
[----:B------:R-:W-:Y:S02]  /*ec10*/  ISETP.LT.AND P5, PT, R2, UR22, !P3 ;  /* 0x0000001602007c0c */ /* 0x000fe4000dfa1270 */
[----:B------:R-:W-:Y:S01]  /*ec20*/  ISETP.GE.AND P1, PT, R12, UR23, PT ;  /* 0x000000170c007c0c */ /* 0x000fe2000bf26270 */
[----:B----4-:R-:W-:Y:S01]  /*ec30*/  IMAD.WIDE R4, R13, 0x4, R134 ;  /* 0x000000040d047825 */ /* 0x010fe200078e0286 */
[----:B------:R-:W-:Y:S01]  /*ec40*/  @P0 STG.E desc[UR18][R10.64], R124 ;  /* 0x0000007c0a000986 */ /* 0x000fe2000c101912 */
        /* <DEDUP_REMOVED lines=8> */
[C---:B-1----:R-:W-:Y:S01]  /*ecd0*/  IMAD.WIDE R8, R13.reuse, 0x4, R134 ;  /* 0x000000040d087825 */ /* 0x042fe200078e0286 */
[----:B------:R-:W-:Y:S02]  /*ece0*/  IADD3 R15, PT, PT, R13, UR5, RZ ;  /* 0x000000050d0f7c10 */ /* 0x000fe4000fffe0ff */
[----:B------:R-:W-:Y:S02]  /*ecf0*/  ISETP.LT.AND P6, PT, R2, UR22, !P1 ;  /* 0x0000001602007c0c */ /* 0x000fe4000cfc1270 */
[----:B------:R-:W-:Y:S01]  /*ed00*/  ISETP.GE.AND P0, PT, R12, UR23, PT ;  /* 0x000000170c007c0c */ /* 0x000fe2000bf06270 */
[----:B------:R-:W-:Y:S01]  /*ed10*/  VIADD R12, R0, 0x3e ;  /* 0x0000003e000c7836 */ /* 0x000fe20000000000 */
[----:B------:R1:W-:Y:S01]  /*ed20*/  @P5 STG.E desc[UR18][R8.64], R62 ;  /* 0x0000003e08005986 */ /* 0x0003e2000c101912 */
[----:B------:R-:W-:Y:S01]  /*ed30*/  VIADD R17, R15, UR5 ;  /* 0x000000050f117c36 */ /* 0x000fe20008000000 */
[----:B------:R-:W-:Y:S01]  /*ed40*/  ISETP.LT.AND P1, PT, R3, UR22, !P1 ;  /* 0x0000001603007c0c */ /* 0x000fe2000cf21270 */
[----:B---3--:R-:W-:Y:S01]  /*ed50*/  IMAD.WIDE R4, R13, 0x4, R132 ;  /* 0x000000040d047825 */ /* 0x008fe200078e0284 */
[----:B------:R-:W-:-:S03]  /*ed60*/  ISETP.GE.AND P5, PT, R12, UR23, PT ;  /* 0x000000170c007c0c */ /* 0x000fc6000bfa6270 */
[C---:B----4-:R-:W-:Y:S01]  /*ed70*/  IMAD.WIDE R6, R15.reuse, 0x4, R134 ;  /* 0x000000040f067825 */ /* 0x050fe200078e0286 */
[----:B------:R3:W-:Y:S03]  /*ed80*/  @P3 STG.E desc[UR18][R4.64], R126 ;  /* 0x0000007e04003986 */ /* 0x0007e6000c101912 */
[----:B------:R-:W-:Y:S01]  /*ed90*/  IMAD.WIDE R10, R15, 0x4, R132 ;  /* 0x000000040f0a7825 */ /* 0x000fe200078e0284 */
[----:B------:R4:W-:Y:S01]  /*eda0*/  @P4 STG.E desc[UR18][R6.64], R63 ;  /* 0x0000003f06004986 */ /* 0x0009e2000c101912 */
[----:B------:R-:W-:Y:S02]  /*edb0*/  ISETP.LT.AND P4, PT, R2, UR22, !P5 ;  /* 0x0000001602007c0c */ /* 0x000fe4000ef81270 */
[----:B------:R-:W-:Y:S01]  /*edc0*/  IMAD.WIDE R12, R17, 0x4, R134 ;  /* 0x00000004110c7825 */ /* 0x000fe200078e0286 */
[----:B------:R-:W-:Y:S01]  /*edd0*/  @P2 STG.E desc[UR18][R10.64], R127 ;  /* 0x0000007f0a002986 */ /* 0x000fe2000c101912 */
[----:B------:R-:W-:-:S02]  /*ede0*/  ISETP.LT.AND P5, PT, R3, UR22, !P5 ;  /* 0x0000001603007c0c */ /* 0x000fc4000efa1270 */
[----:B------:R-:W-:Y:S01]  /*edf0*/  VIADD R0, R0, 0x3f ;  /* 0x0000003f00007836 */ /* 0x000fe20000000000 */
[----:B------:R5:W-:Y:S01]  /*ee00*/  @P6 STG.E desc[UR18][R12.64], R64 ;  /* 0x000000400c006986 */ /* 0x000be2000c101912 */
[----:B-1----:R-:W-:Y:S01]  /*ee10*/  VIADD R9, R17, UR5 ;  /* 0x0000000511097c36 */ /* 0x002fe20008000000 */
[----:B------:R-:W-:Y:S02]  /*ee20*/  ISETP.LT.AND P6, PT, R2, UR22, !P0 ;  /* 0x0000001602007c0c */ /* 0x000fe4000c7c1270 */
[----:B------:R-:W-:Y:S01]  /*ee30*/  ISETP.GE.AND P3, PT, R0, UR23, PT ;  /* 0x0000001700007c0c */ /* 0x000fe2000bf66270 */
[----:B---3--:R-:W-:Y:S01]  /*ee40*/  IMAD.WIDE R4, R9, 0x4, R134 ;  /* 0x0000000409047825 */ /* 0x008fe200078e0286 */
[----:B------:R-:W-:Y:S02]  /*ee50*/  ISETP.LT.AND P0, PT, R3, UR22, !P0 ;  /* 0x0000001603007c0c */ /* 0x000fe4000c701270 */
[C---:B------:R-:W-:Y:S01]  /*ee60*/  IADD3 R15, PT, PT, R9.reuse, UR5, RZ ;  /* 0x00000005090f7c10 */ /* 0x040fe2000fffe0ff */
[----:B----4-:R-:W-:Y:S01]  /*ee70*/  IMAD.WIDE R6, R9, 0x4, R132 ;  /* 0x0000000409067825 */ /* 0x010fe200078e0284 */
[----:B------:R-:W-:-:S02]  /*ee80*/  ISETP.LT.AND P2, PT, R2, UR22, !P3 ;  /* 0x0000001602007c0c */ /* 0x000fc4000df41270 */
[----:B------:R-:W-:Y:S01]  /*ee90*/  ISETP.LT.AND P3, PT, R3, UR22, !P3 ;  /* 0x0000001603007c0c */ /* 0x000fe2000df61270 */
[----:B------:R-:W-:-:S04]  /*eea0*/  IMAD.WIDE R2, R17, 0x4, R132 ;  /* 0x0000000411027825 */ /* 0x000fc800078e0284 */
[C---:B-----5:R-:W-:Y:S01]  /*eeb0*/  VIADD R13, R15.reuse, UR5 ;  /* 0x000000050f0d7c36 */ /* 0x060fe20008000000 */
[----:B------:R1:W-:Y:S01]  /*eec0*/  @P1 STG.E desc[UR18][R2.64], R128 ;  /* 0x0000008002001986 */ /* 0x0003e2000c101912 */
[----:B------:R-:W-:-:S03]  /*eed0*/  IMAD.WIDE R8, R15, 0x4, R134 ;  /* 0x000000040f087825 */ /* 0x000fc600078e0286 */
[----:B------:R1:W-:Y:S01]  /*eee0*/  @P6 STG.E desc[UR18][R4.64], R65 ;  /* 0x0000004104006986 */ /* 0x0003e2000c101912 */
[----:B------:R-:W-:-:S03]  /*eef0*/  IMAD.WIDE R10, R15, 0x4, R132 ;  /* 0x000000040f0a7825 */ /* 0x000fc600078e0284 */
[----:B------:R1:W-:Y:S01]  /*ef00*/  @P0 STG.E desc[UR18][R6.64], R129 ;  /* 0x0000008106000986 */ /* 0x0003e2000c101912 */
[----:B------:R-:W-:-:S03]  /*ef10*/  IMAD.WIDE R134, R13, 0x4, R134 ;  /* 0x000000040d867825 */ /* 0x000fc600078e0286 */
[----:B------:R1:W-:Y:S01]  /*ef20*/  @P4 STG.E desc[UR18][R8.64], R66 ;  /* 0x0000004208004986 */ /* 0x0003e2000c101912 */
[----:B------:R-:W-:-:S03]  /*ef30*/  IMAD.WIDE R132, R13, 0x4, R132 ;  /* 0x000000040d847825 */ /* 0x000fc600078e0284 */
[----:B------:R1:W-:Y:S04]  /*ef40*/  @P5 STG.E desc[UR18][R10.64], R130 ;  /* 0x000000820a005986 */ /* 0x0003e8000c101912 */
[----:B------:R1:W-:Y:S04]  /*ef50*/  @P2 STG.E desc[UR18][R134.64], R67 ;  /* 0x0000004386002986 */ /* 0x0003e8000c101912 */
[----:B------:R1:W-:Y:S01]  /*ef60*/  @P3 STG.E desc[UR18][R132.64], R131 ;  /* 0x0000008384003986 */ /* 0x0003e2000c101912 */
[----:B--2---:R-:W-:Y:S06]  /*ef70*/  BAR.SYNC.DEFER_BLOCKING 0x0 ;  /* 0x0000000000007b1d */ /* 0x004fec0000010000 */
[----:B------:R-:W-:Y:S05]  /*ef80*/  BRA.U UP0, `(.L_x_14) ;  /* 0x0000000100a07547 */ /* 0x000fea000b800000 */
[----:B------:R-:W2:Y:S01]  /*ef90*/  S2UR UR5, SR_CgaCtaId ;  /* 0x00000000000579c3 */ /* 0x000ea20000008800 */
[----:B------:R-:W-:Y:S01]  /*efa0*/  NOP ;  /* 0x0000000000007918 */ /* 0x000fe20000000000 */
[----:B------:R-:W-:Y:S01]  /*efb0*/  UMOV UR4, 0x50 ;  /* 0x0000005000047882 */ /* 0x000fe20000000000 */
[----:B------:R-:W-:Y:S02]  /*efc0*/  IMAD.U32 R0, RZ, RZ, UR15 ;  /* 0x0000000fff007e24 */ /* 0x000fe4000f8e00ff */
[----:B-1----:R-:W-:Y:S02]  /*efd0*/  HFMA2 R7, -RZ, RZ, 0, 5.9604644775390625e-08 ;  /* 0x00000001ff077431 */ /* 0x002fe400000001ff */
[----:B------:R-:W-:Y:S01]  /*efe0*/  IMAD.MOV.U32 R3, RZ, RZ, 0xff ;  /* 0x000000ffff037424 */ /* 0x000fe200078e00ff */
[----:B------:R-:W-:-:S04]  /*eff0*/  LOP3.LUT R0, R0, 0xffff, RZ, 0xc0, !PT ;  /* 0x0000ffff00007812 */ /* 0x000fc800078ec0ff */
[----:B------:R-:W-:-:S05]  /*f000*/  SHF.R.U32.HI R0, RZ, 0x5, R0 ;  /* 0x00000005ff007819 */ /* 0x000fca0000011600 */
[----:B------:R-:W-:Y:S01]  /*f010*/  VIADD R2, R0, 0x10 ;  /* 0x0000001000027836 */ /* 0x000fe20000000000 */
[----:B------:R-:W-:Y:S01]  /*f020*/  SHF.L.U32 R0, R3, R0, RZ ;  /* 0x0000000003007219 */ /* 0x000fe200000006ff */
[----:B--2---:R-:W-:-:S03]  /*f030*/  ULEA UR6, UR5, UR4, 0x18 ;  /* 0x0000000405067291 */ /* 0x004fc6000f8ec0ff */
[----:B------:R-:W-:-:S04]  /*f040*/  SHF.L.U32 R3, R7, R2, RZ ;  /* 0x0000000207037219 */ /* 0x000fc800000006ff */
[----:B------:R-:W-:Y:S02]  /*f050*/  LOP3.LUT R0, R3, R0, RZ, 0xfc, !PT ;  /* 0x0000000003007212 */ /* 0x000fe400078efcff */
[----:B------:R-:W1:Y:S02]  /*f060*/  LDS R5, [UR6] ;  /* 0x00000006ff057984 */ /* 0x000e640008000800 */
[C---:B------:R-:W-:Y:S02]  /*f070*/  LOP3.LUT R2, R0.reuse, 0xffff, RZ, 0xc0, !PT ;  /* 0x0000ffff00027812 */ /* 0x040fe400078ec0ff */
[----:B-1----:R-:W-:-:S04]  /*f080*/  LOP3.LUT R3, R0, 0xffff, R5, 0x80, !PT ;  /* 0x0000ffff00037812 */ /* 0x002fc800078e8005 */
[----:B------:R-:W-:-:S13]  /*f090*/  ISETP.NE.AND P0, PT, R3, R2, PT ;  /* 0x000000020300720c */ /* 0x000fda0003f05270 */
[----:B------:R-:W-:Y:S05]  /*f0a0*/  @P0 BRA `(.L_x_15) ;  /* 0x0000000000500947 */ /* 0x000fea0003800000 */
[----:B------:R-:W-:Y:S02]  /*f0b0*/  SHF.R.U32.HI R5, RZ, 0x10, R5 ;  /* 0x00000010ff057819 */ /* 0x000fe40000011605 */
[----:B------:R-:W-:-:S04]  /*f0c0*/  SHF.R.U32.HI R2, RZ, 0x10, R0 ;  /* 0x00000010ff027819 */ /* 0x000fc80000011600 */
[----:B------:R-:W-:-:S04]  /*f0d0*/  LOP3.LUT R5, R5, R2, RZ, 0xc0, !PT ;  /* 0x0000000205057212 */ /* 0x000fc800078ec0ff */
[----:B------:R-:W-:-:S13]  /*f0e0*/  ISETP.NE.AND P0, PT, R5, R2, PT ;  /* 0x000000020500720c */ /* 0x000fda0003f05270 */
[----:B------:R-:W-:Y:S05]  /*f0f0*/  @P0 BRA `(.L_x_16) ;  /* 0x0000000000300947 */ /* 0x000fea0003800000 */
[----:B------:R-:W-:Y:S01]  /*f100*/  R2UR UR4, R0 ;  /* 0x00000000000472ca */ /* 0x000fe200000e0000 */
[----:B------:R-:W-:Y:S01]  /*f110*/  VOTEU.ANY UR5, UPT, PT ;  /* 0x0000000000057886 */ /* 0x000fe200038e0100 */
[----:B------:R-:W1:Y:S01]  /*f120*/  S2R R0, SR_LANEID ;  /* 0x0000000000007919 */ /* 0x000e620000000000 */
[----:B------:R-:W-:-:S10]  /*f130*/  UFLO.U32 UR5, UR5 ;  /* 0x00000005000572bd */ /* 0x000fd400080e0000 */
[----:B------:R-:W-:-:S06]  /*f140*/  ULOP3.LUT UR4, URZ, UR4, URZ, 0x33, !UPT ;  /* 0x00000004ff047292 */ /* 0x000fcc000f8e33ff */
[----:B------:R-:W-:-:S04]  /*f150*/  IMAD.U32 R2, RZ, RZ, UR4 ;  /* 0x00000004ff027e24 */ /* 0x000fc8000f8e00ff */
[----:B------:R-:W2:Y:S02]  /*f160*/  REDUX UR7, R2 ;  /* 0x00000000020773c4 */ /* 0x000ea40000000000 */
[----:B------:R3:W-:Y:S01]  /*f170*/  UTCATOMSWS.AND URZ, UR4 ;  /* 0x0000000400ff79e3 */ /* 0x0007e20008000000 */
[----:B-1----:R-:W-:Y:S01]  /*f180*/  ISETP.EQ.U32.AND P0, PT, R0, UR5, PT ;  /* 0x0000000500007c0c */ /* 0x002fe2000bf02070 */
[----:B--2---:R-:W-:-:S12]  /*f190*/  IMAD.U32 R0, RZ, RZ, UR7 ;  /* 0x00000007ff007e24 */ /* 0x004fd8000f8e00ff */
[----:B------:R3:W-:Y:S01]  /*f1a0*/  @P0 ATOMS.AND RZ, [UR6], R0 ;  /* 0x00000000ffff098c */ /* 0x0007e2000a800006 */
[----:B------:R-:W-:Y:S05]  /*f1b0*/  BRA `(.L_x_14) ;  /* 0x0000000000147947 */ /* 0x000fea0003800000 */
.L_x_16:
[----:B------:R-:W-:-:S07]  /*f1c0*/  MOV R2, 0xf1e0 ;  /* 0x0000f1e000027802 */ /* 0x000fce0000000f00 */
[----:B------:R-:W-:Y:S05]  /*f1d0*/  CALL.REL.NOINC `($__internal_0_$__cuda_sm10x_tcgen05_guardrail_trap_col_being_dealloced_not_returned_by_alloc) ;  /* 0x00000000002c7944 */ /* 0x000fea0003c00000 */
[----:B------:R-:W-:Y:S05]  /*f1e0*/  BRA `(.L_x_14) ;  /* 0x0000000000087947 */ /* 0x000fea0003800000 */
.L_x_15:
[----:B------:R-:W-:-:S07]  /*f1f0*/  MOV R2, 0xf210 ;  /* 0x0000f21000027802 */ /* 0x000fce0000000f00 */
[----:B------:R-:W-:Y:S05]  /*f200*/  CALL.REL.NOINC `($__internal_2_$__cuda_sm10x_tcgen05_guardrail_trap_unallocated_columns_being_dealloced) ;  /* 0x0000000000387944 */ /* 0x000fea0003c00000 */
.L_x_14:
[----:B------:R-:W-:Y:S01]  /*f210*/  NOP ;  /* 0x0000000000007918 */ /* 0x000fe20000000000 */
[----:B---3--:R-:W-:Y:S05]  /*f220*/  EXIT ;  /* 0x000000000000794d */ /* 0x008fea0003800000 */
.L_x_9:
[----:B------:R-:W1:Y:S02]  /*f230*/  SYNCS.PHASECHK.TRANS64.TRYWAIT P2, [UR12], R5 ;  /* 0x00000005ff0075a7 */ /* 0x000e64000804110c */
[----:B-1----:R-:W-:Y:S05]  /*f240*/  @!P2 BRA `(.L_x_9) ;  /* 0xfffffffc00f8a947 */ /* 0x002fea000383ffff */
[----:B------:R-:W-:Y:S05]  /*f250*/  BRA `(.L_x_17) ;  /* 0xffffffb400507947 */ /* 0x000fea000383ffff */
.L_x_13:
[----:B------:R-:W5:Y:S02]  /*f260*/  SYNCS.PHASECHK.TRANS64.TRYWAIT P0, [UR12], R4 ;  /* 0x00000004ff0075a7 */ /* 0x000f64000800110c */
[----:B-----5:R-:W-:Y:S05]  /*f270*/  @!P0 BRA `(.L_x_13) ;  /* 0xfffffffc00f88947 */ /* 0x020fea000383ffff */
[----:B------:R-:W-:Y:S05]  /*f280*/  BRA `(.L_x_12) ;  /* 0xffffffd800047947 */ /* 0x000fea000383ffff */
        .weak           $__internal_0_$__cuda_sm10x_tcgen05_guardrail_trap_col_being_dealloced_not_returned_by_alloc
        .type           $__internal_0_$__cuda_sm10x_tcgen05_guardrail_trap_col_being_dealloced_not_returned_by_alloc,@function
        .size           $__internal_0_$__cuda_sm10x_tcgen05_guardrail_trap_col_being_dealloced_not_returned_by_alloc,($__internal_1_$__cuda_sm10x_tcgen05_guardrail_trap_phase_invalid_during_alloc - $__internal_0_$__cuda_sm10x_tcgen05_guardrail_trap_col_being_dealloced_not_returned_by_alloc)
$__internal_0_$__cuda_sm10x_tcgen05_guardrail_trap_col_being_dealloced_not_returned_by_alloc:
[----:B------:R-:W-:Y:S05]  /*f290*/  BPT.TRAP 0x1 ;  /* 0x000000040000795c */ /* 0x000fea0000300000 */
[----:B------:R-:W-:-:S04]  /*f2a0*/  MOV R3, 0x0 ;  /* 0x0000000000037802 */ /* 0x000fc80000000f00 */
[----:B------:R-:W-:Y:S05]  /*f2b0*/  RET.REL.NODEC R2 `(matmul_kernel) ;  /* 0xffffff0c02507950 */ /* 0x000fea0003c3ffff */
        .weak           $__internal_1_$__cuda_sm10x_tcgen05_guardrail_trap_phase_invalid_during_alloc
        .type           $__internal_1_$__cuda_sm10x_tcgen05_guardrail_trap_phase_invalid_during_alloc,@function
        .size           $__internal_1_$__cuda_sm10x_tcgen05_guardrail_trap_phase_invalid_during_alloc,($__internal_2_$__cuda_sm10x_tcgen05_guardrail_trap_unallocated_columns_being_dealloced - $__internal_1_$__cuda_sm10x_tcgen05_guardrail_trap_phase_invalid_during_alloc)
$__internal_1_$__cuda_sm10x_tcgen05_guardrail_trap_phase_invalid_during_alloc:
[----:B------:R-:W-:Y:S05]  /*f2c0*/  BPT.TRAP 0x1 ;  /* 0x000000040000795c */ /* 0x000fea0000300000 */
[----:B------:R-:W-:-:S04]  /*f2d0*/  IMAD.MOV.U32 R3, RZ, RZ, 0x0 ;  /* 0x00000000ff037424 */ /* 0x000fc800078e00ff */
[----:B------:R-:W-:Y:S05]  /*f2e0*/  RET.REL.NODEC R2 `(matmul_kernel) ;  /* 0xffffff0c02447950 */ /* 0x000fea0003c3ffff */
        .weak           $__internal_2_$__cuda_sm10x_tcgen05_guardrail_trap_unallocated_columns_being_dealloced
        .type           $__internal_2_$__cuda_sm10x_tcgen05_guardrail_trap_unallocated_columns_being_dealloced,@function
        .size           $__internal_2_$__cuda_sm10x_tcgen05_guardrail_trap_unallocated_columns_being_dealloced,(.L_x_21 - $__internal_2_$__cuda_sm10x_tcgen05_guardrail_trap_unallocated_columns_being_dealloced)
$__internal_2_$__cuda_sm10x_tcgen05_guardrail_trap_unallocated_columns_being_dealloced:
[----:B------:R-:W-:Y:S05]  /*f2f0*/  BPT.TRAP 0x1 ;  /* 0x000000040000795c */ /* 0x000fea0000300000 */
[----:B------:R-:W-:-:S04]  /*f300*/  IMAD.MOV.U32 R3, RZ, RZ, 0x0 ;  /* 0x00000000ff037424 */ /* 0x000fc800078e00ff */
[----:B------:R-:W-:Y:S05]  /*f310*/  RET.REL.NODEC R2 `(matmul_kernel) ;  /* 0xffffff0c02387950 */ /* 0x000fea0003c3ffff */
.L_x_18:
[----:B------:R-:W-:-:S00]  /*f320*/  BRA `(.L_x_18) ;  /* 0xfffffffc00fc7947 */ /* 0x000fc0000383ffff */
[----:B------:R-:W-:-:S00]  /*f330*/  NOP ;  /* 0x0000000000007918 */ /* 0x000fc00000000000 */
        /* <DEDUP_REMOVED lines=12> */
.L_x_21:


//--------------------- .nv.shared.matmul_kernel  --------------------------
	.section	.nv.shared.matmul_kernel,"aw",@nobits
	.sectionflags	@""
	.align	16
	.zero		1024


//--------------------- .nv.shared.reserved.0     --------------------------
	.section	.nv.shared.reserved.0,"aw",@nobits
	.align	8
	.weak		__nv_reservedSMEM_offset_0_alias
	.size		__nv_reservedSMEM_offset_0_alias, 0, 64
	.other		__nv_reservedSMEM_offset_0_alias,@"STO_CUDA_RESERVED_SHARED STV_DEFAULT"
__nv_reservedSMEM_offset_0_alias:
	.zero		0
.nv.shared.reserved.0:
	.zero		64
	.weak		__nv_reservedSMEM_allocation_phase
	.type		__nv_reservedSMEM_allocation_phase,@object
	.size		__nv_reservedSMEM_allocation_phase,(.L_0 - __nv_reservedSMEM_allocation_phase)
__nv_reservedSMEM_allocation_phase:
	.zero		1
.L_0:
	.zero		7
	.weak		__nv_reservedSMEM_devtool_atexit_pc
	.type		__nv_reservedSMEM_devtool_atexit_pc,@object
	.size		__nv_reservedSMEM_devtool_atexit_pc,(__nv_reservedSMEM_allocation_mask - __nv_reservedSMEM_devtool_atexit_pc)
__nv_reservedSMEM_devtool_atexit_pc:
	.zero		8
	.weak		__nv_reservedSMEM_allocation_mask
	.type		__nv_reservedSMEM_allocation_mask,@object
	.size		__nv_reservedSMEM_allocation_mask,(.L_2 - __nv_reservedSMEM_allocation_mask)
__nv_reservedSMEM_allocation_mask:
	.zero		4
.L_2:


//--------------------- .nv.constant0.matmul_kernel --------------------------
	.section	.nv.constant0.matmul_kernel,"a",@progbits
	.sectionflags	@""
	.align	4
.nv.constant0.matmul_kernel:
	.zero		976


//--------------------- SYMBOLS --------------------------

	.type		.nv.reservedSmem.offset0,@object
	.size		.nv.reservedSmem.offset0,0x4
	.type		.nv.reservedSmem.cap,@object
	.size		.nv.reservedSmem.cap,0x4
